	.headerflags	@"EF_CUDA_TEXMODE_UNIFIED EF_CUDA_64BIT_ADDRESS EF_CUDA_SM80 EF_CUDA_VIRTUAL_SM(EF_CUDA_SM80)"
	.elftype	@"ET_EXEC"


//--------------------- .nv.info                  --------------------------
	.section	.nv.info,"",@"SHT_CUDA_INFO"
	.align	4


	//----- nvinfo : EIATTR_REGCOUNT
	.align		4
        /*0000*/ 	.byte	0x04, 0x2f
        /*0002*/ 	.short	(.L_1 - .L_0)
	.align		4
.L_0:
        /*0004*/ 	.word	index@(candidate1)
        /*0008*/ 	.word	0x000000ff


	//----- nvinfo : EIATTR_MAX_STACK_SIZE
	.align		4
.L_1:
        /*000c*/ 	.byte	0x04, 0x23
        /*000e*/ 	.short	(.L_3 - .L_2)
	.align		4
.L_2:
        /*0010*/ 	.word	index@(candidate1)
        /*0014*/ 	.word	0x00000000


	//----- nvinfo : EIATTR_MIN_STACK_SIZE
	.align		4
.L_3:
        /*0018*/ 	.byte	0x04, 0x12
        /*001a*/ 	.short	(.L_5 - .L_4)
	.align		4
.L_4:
        /*001c*/ 	.word	index@(candidate1)
        /*0020*/ 	.word	0x00000108


	//----- nvinfo : EIATTR_FRAME_SIZE
	.align		4
.L_5:
        /*0024*/ 	.byte	0x04, 0x11
        /*0026*/ 	.short	(.L_7 - .L_6)
	.align		4
.L_6:
        /*0028*/ 	.word	index@(candidate1)
        /*002c*/ 	.word	0x00000108
.L_7:


//--------------------- .nv.info.candidate1       --------------------------
	.section	.nv.info.candidate1,"",@"SHT_CUDA_INFO"
	.align	4


	//----- nvinfo : EIATTR_CUDA_API_VERSION
	.align		4
        /*0000*/ 	.byte	0x04, 0x37
        /*0002*/ 	.short	(.L_9 - .L_8)
.L_8:
        /*0004*/ 	.word	0x00000075


	//----- nvinfo : EIATTR_SW2861232_WAR
	.align		4
.L_9:
        /*0008*/ 	.byte	0x01, 0x35
	.zero		2


	//----- nvinfo : EIATTR_PARAM_CBANK
	.align		4
        /*000c*/ 	.byte	0x04, 0x0a
        /*000e*/ 	.short	(.L_11 - .L_10)
	.align		4
.L_10:
        /*0010*/ 	.word	index@(.nv.constant0.candidate1)
        /*0014*/ 	.short	0x0160
        /*0016*/ 	.short	0x0018


	//----- nvinfo : EIATTR_CBANK_PARAM_SIZE
	.align		4
.L_11:
        /*0018*/ 	.byte	0x03, 0x19
        /*001a*/ 	.short	0x0018


	//----- nvinfo : EIATTR_KPARAM_INFO
	.align		4
        /*001c*/ 	.byte	0x04, 0x17
        /*001e*/ 	.short	(.L_13 - .L_12)
.L_12:
        /*0020*/ 	.word	0x00000000
        /*0024*/ 	.short	0x0002
        /*0026*/ 	.short	0x0010
        /*0028*/ 	.byte	0x00, 0xf0, 0x21, 0x00


	//----- nvinfo : EIATTR_KPARAM_INFO
	.align		4
.L_13:
        /*002c*/ 	.byte	0x04, 0x17
        /*002e*/ 	.short	(.L_15 - .L_14)
.L_14:
        /*0030*/ 	.word	0x00000000
        /*0034*/ 	.short	0x0001
        /*0036*/ 	.short	0x0008
        /*0038*/ 	.byte	0x00, 0xf0, 0x21, 0x00


	//----- nvinfo : EIATTR_KPARAM_INFO
	.align		4
.L_15:
        /*003c*/ 	.byte	0x04, 0x17
        /*003e*/ 	.short	(.L_17 - .L_16)
.L_16:
        /*0040*/ 	.word	0x00000000
        /*0044*/ 	.short	0x0000
        /*0046*/ 	.short	0x0000
        /*0048*/ 	.byte	0x00, 0xf0, 0x21, 0x00


	//----- nvinfo : EIATTR_MAXREG_COUNT
	.align		4
.L_17:
        /*004c*/ 	.byte	0x03, 0x1b
        /*004e*/ 	.short	0x00ff


	//----- nvinfo : EIATTR_EXIT_INSTR_OFFSETS
	.align		4
        /*0050*/ 	.byte	0x04, 0x1c
        /*0052*/ 	.short	(.L_19 - .L_18)


	//   ....[0]....
.L_18:
        /*0054*/ 	.word	0x0001e300


	//----- nvinfo : EIATTR_MAX_THREADS
	.align		4
.L_19:
        /*0058*/ 	.byte	0x04, 0x05
        /*005a*/ 	.short	(.L_21 - .L_20)
.L_20:
        /*005c*/ 	.word	0x000000e0
        /*0060*/ 	.word	0x00000001
        /*0064*/ 	.word	0x00000001


	//----- nvinfo : EIATTR_CRS_STACK_SIZE
	.align		4
.L_21:
        /*0068*/ 	.byte	0x04, 0x1e
        /*006a*/ 	.short	(.L_23 - .L_22)
.L_22:
        /*006c*/ 	.word	0x00000000
.L_23:


//--------------------- .nv.rel.action            --------------------------
	.section	.nv.rel.action,"",@"SHT_CUDA_RELOCINFO"
	.align	8
	.sectionentsize	8
        /*0000*/ 	.byte	0x4b, 0x00, 0x00, 0x00, 0x00, 0x00, 0x00, 0x00, 0x00, 0x02, 0x02, 0x08, 0x10, 0x0a, 0x2f, 0x22
        /* <DEDUP_REMOVED lines=13> */


//--------------------- .nv.constant0.candidate1  --------------------------
	.section	.nv.constant0.candidate1,"a",@progbits
	.align	4
.nv.constant0.candidate1:
	.zero		376


//--------------------- .text.candidate1          --------------------------
	.section	.text.candidate1,"ax",@progbits
	.sectionflags	@"SHF_BARRIERS=1"
	.sectioninfo	@"SHI_REGISTERS=255"
	.align	128
        .global         candidate1
        .type           candidate1,@function
        .size           candidate1,(.L_x_223 - candidate1)
        .other          candidate1,@"STO_CUDA_ENTRY STV_DEFAULT"
candidate1:
.text.candidate1:
[----:B------:R-:W-:-:S03]  /*0000*/  MOV R1, c[0x0][0x28] ;  /* 0x00000a0000017a02 */ /* 0x000fc60000000f00 */
[----:B------:R-:W0:Y:S01]  /*0010*/  S2R R173, SR_TID.X ;  /* 0x0000000000ad7919 */ /* 0x000e220000002100 */
[----:B------:R-:W-:Y:S01]  /*0020*/  IADD3 R1, R1, -0x108, RZ ;  /* 0xfffffef801017810 */ /* 0x000fe20007ffe0ff */
[----:B------:R-:W-:Y:S01]  /*0030*/  HFMA2.MMA R2, -RZ, RZ, 0, 0 ;  /* 0x00000000ff027435 */ /* 0x000fe200000001ff */
[----:B------:R-:W-:Y:S01]  /*0040*/  ULDC.64 UR4, c[0x0][0x118] ;  /* 0x0000460000047ab9 */ /* 0x000fe20000000a00 */
[----:B------:R-:W1:Y:S01]  /*0050*/  S2R R126, SR_CTAID.X ;  /* 0x00000000007e7919 */ /* 0x000e620000002500 */
[----:B------:R-:W-:Y:S01]  /*0060*/  HFMA2.MMA R153, -RZ, RZ, 0, 1.78813934326171875e-07 ;  /* 0x00000003ff997435 */ /* 0x000fe200000001ff */
[----:B------:R-:W-:Y:S01]  /*0070*/  BSSY B0, `(.L_x_0) ;  /* 0x00000aa000007945 */ /* 0x000fe20003800000 */
[----:B------:R-:W-:Y:S01]  /*0080*/  HFMA2.MMA R234, -RZ, RZ, 0, 0 ;  /* 0x00000000ffea7435 */ /* 0x000fe200000001ff */
[----:B------:R-:W-:Y:S01]  /*0090*/  STL [R1+0x74], RZ ;  /* 0x000074ff01007387 */ /* 0x000fe20000100800 */
[----:B------:R-:W-:Y:S01]  /*00a0*/  CS2R R56, SRZ ;  /* 0x0000000000387805 */ /* 0x000fe2000001ff00 */
[----:B------:R-:W-:Y:S01]  /*00b0*/  CS2R R54, SRZ ;  /* 0x0000000000367805 */ /* 0x000fe2000001ff00 */
[----:B------:R-:W-:Y:S01]  /*00c0*/  CS2R R52, SRZ ;  /* 0x0000000000347805 */ /* 0x000fe2000001ff00 */
        /* <DEDUP_REMOVED lines=13> */
[----:B0-----:R-:W-:Y:S01]  /*01a0*/  MOV R3, R173 ;  /* 0x000000ad00037202 */ /* 0x001fe20000000f00 */
[----:B------:R-:W-:Y:S01]  /*01b0*/  CS2R R32, SRZ ;  /* 0x0000000000207805 */ /* 0x000fe2000001ff00 */
[C---:B------:R-:W-:Y:S01]  /*01c0*/  ISETP.GT.AND P0, PT, R173.reuse, 0xf14, PT ;  /* 0x00000f14ad00780c */ /* 0x040fe20003f04270 */
[----:B------:R-:W-:Y:S01]  /*01d0*/  STL [R1+0x5c], RZ ;  /* 0x00005cff01007387 */ /* 0x000fe20000100800 */
[----:B-1----:R-:W-:Y:S01]  /*01e0*/  LOP3.LUT R127, R126, 0x1, RZ, 0xc0, !PT ;  /* 0x000000017e7f7812 */ /* 0x002fe200078ec0ff */
[----:B------:R-:W-:Y:S01]  /*01f0*/  IMAD.HI R152, R173, -0x6db6db6d, R2 ;  /* 0x92492493ad987827 */ /* 0x000fe200078e0202 */
[----:B------:R-:W-:Y:S01]  /*0200*/  SHF.R.S32.HI R154, RZ, 0x1, R126 ;  /* 0x00000001ff9a7819 */ /* 0x000fe2000001147e */
[----:B------:R-:W-:Y:S01]  /*0210*/  STL [R1+0x78], RZ ;  /* 0x000078ff01007387 */ /* 0x000fe20000100800 */
[----:B------:R-:W-:Y:S01]  /*0220*/  HFMA2.MMA R2, -RZ, RZ, 0, 0 ;  /* 0x00000000ff027435 */ /* 0x000fe200000001ff */
[----:B------:R-:W-:Y:S01]  /*0230*/  IMAD R150, R127, 0x70, RZ ;  /* 0x000000707f967824 */ /* 0x000fe200078e02ff */
[----:B------:R-:W-:Y:S01]  /*0240*/  SHF.R.U32.HI R151, RZ, 0x1f, R152 ;  /* 0x0000001fff977819 */ /* 0x000fe20000011698 */
[----:B------:R-:W-:Y:S01]  /*0250*/  STL [R1+0x48], RZ ;  /* 0x000048ff01007387 */ /* 0x000fe20000100800 */
[----:B------:R-:W-:Y:S01]  /*0260*/  IMAD R153, R154, 0x1c, -R153 ;  /* 0x0000001c9a997824 */ /* 0x000fe200078e0a99 */
[----:B------:R-:W-:Y:S01]  /*0270*/  CS2R R30, SRZ ;  /* 0x00000000001e7805 */ /* 0x000fe2000001ff00 */
[----:B------:R-:W-:Y:S01]  /*0280*/  LEA.HI.SX32 R126, R152, R151, 0x1d ;  /* 0x00000097987e7211 */ /* 0x000fe200078feaff */
[----:B------:R-:W-:Y:S01]  /*0290*/  STL [R1+0x6c], RZ ;  /* 0x00006cff01007387 */ /* 0x000fe20000100800 */
[----:B------:R-:W-:Y:S01]  /*02a0*/  IMAD R127, R154, 0x1880, R150 ;  /* 0x000018809a7f7824 */ /* 0x000fe200078e0296 */
        /* <DEDUP_REMOVED lines=21> */
[----:B------:R-:W-:Y:S01]  /*0400*/  MOV R3, RZ ;  /* 0x000000ff00037202 */ /* 0x000fe20000000f00 */
[----:B------:R-:W-:Y:S01]  /*0410*/  STL [R1+0x80], RZ ;  /* 0x000080ff01007387 */ /* 0x000fe20000100800 */
[----:B------:R-:W-:Y:S01]  /*0420*/  CS2R R146, SRZ ;  /* 0x0000000000927805 */ /* 0x000fe2000001ff00 */
[----:B------:R-:W-:Y:S01]  /*0430*/  CS2R R190, SRZ ;  /* 0x0000000000be7805 */ /* 0x000fe2000001ff00 */
[----:B------:R-:W-:Y:S01]  /*0440*/  MOV R0, RZ ;  /* 0x000000ff00007202 */ /* 0x000fe20000000f00 */
        /* <DEDUP_REMOVED lines=64> */
[----:B------:R-:W-:Y:S01]  /*0850*/  STL [R1], RZ ;  /* 0x000000ff01007387 */ /* 0x000fe20000100800 */
[----:B------:R-:W-:Y:S01]  /*0860*/  CS2R R116, SRZ ;  /* 0x0000000000747805 */ /* 0x000fe2000001ff00 */
[----:B------:R-:W-:Y:S01]  /*0870*/  CS2R R118, SRZ ;  /* 0x0000000000767805 */ /* 0x000fe2000001ff00 */
[----:B------:R-:W-:Y:S01]  /*0880*/  CS2R R120, SRZ ;  /* 0x0000000000787805 */ /* 0x000fe2000001ff00 */
[----:B------:R-:W-:Y:S01]  /*0890*/  STL [R1+0x24], RZ ;  /* 0x000024ff01007387 */ /* 0x000fe20000100800 */
[----:B------:R-:W-:Y:S01]  /*08a0*/  CS2R R122, SRZ ;  /* 0x00000000007a7805 */ /* 0x000fe2000001ff00 */
[----:B------:R-:W-:Y:S01]  /*08b0*/  CS2R R124, SRZ ;  /* 0x00000000007c7805 */ /* 0x000fe2000001ff00 */
[----:B------:R-:W-:Y:S01]  /*08c0*/  CS2R R128, SRZ ;  /* 0x0000000000807805 */ /* 0x000fe2000001ff00 */
[----:B------:R0:W-:Y:S01]  /*08d0*/  STL [R1+0x84], R126 ;  /* 0x0000847e01007387 */ /* 0x0001e20000100800 */
[----:B------:R-:W-:Y:S01]  /*08e0*/  CS2R R130, SRZ ;  /* 0x0000000000827805 */ /* 0x000fe2000001ff00 */
[----:B------:R-:W-:Y:S01]  /*08f0*/  CS2R R132, SRZ ;  /* 0x0000000000847805 */ /* 0x000fe2000001ff00 */
[----:B------:R-:W-:Y:S01]  /*0900*/  CS2R R134, SRZ ;  /* 0x0000000000867805 */ /* 0x000fe2000001ff00 */
[----:B------:R-:W-:Y:S01]  /*0910*/  CS2R R136, SRZ ;  /* 0x0000000000887805 */ /* 0x000fe2000001ff00 */
[----:B------:R-:W-:Y:S01]  /*0920*/  CS2R R138, SRZ ;  /* 0x00000000008a7805 */ /* 0x000fe2000001ff00 */
[----:B------:R-:W-:Y:S01]  /*0930*/  CS2R R140, SRZ ;  /* 0x00000000008c7805 */ /* 0x000fe2000001ff00 */
[----:B------:R-:W-:Y:S01]  /*0940*/  CS2R R142, SRZ ;  /* 0x00000000008e7805 */ /* 0x000fe2000001ff00 */
[----:B------:R-:W-:Y:S01]  /*0950*/  CS2R R144, SRZ ;  /* 0x0000000000907805 */ /* 0x000fe2000001ff00 */
[----:B------:R-:W-:Y:S01]  /*0960*/  IADD3 R150, R150, -0x3, RZ ;  /* 0xfffffffd96967810 */ /* 0x000fe20007ffe0ff */
[----:B0-----:R-:W-:Y:S01]  /*0970*/  IMAD R126, R126, -0xe, R173 ;  /* 0xfffffff27e7e7824 */ /* 0x001fe200078e02ad */
[----:B------:R-:W-:-:S04]  /*0980*/  IADD3 R154, R127, -0x2a3, RZ ;  /* 0xfffffd5d7f9a7810 */ /* 0x000fc80007ffe0ff */
[----:B------:R-:W-:Y:S04]  /*0990*/  STL [R1+0x98], R126 ;  /* 0x0000987e01007387 */ /* 0x000fe80000100800 */
[----:B------:R-:W-:Y:S06]  /*09a0*/  BAR.SYNC 0x0 ;  /* 0x0000000000007b1d */ /* 0x000fec0000000000 */
[----:B------:R-:W-:Y:S05]  /*09b0*/  @P0 BRA `(.L_x_1) ;  /* 0x0000015000000947 */ /* 0x000fea0003800000 */
[----:B------:R-:W-:Y:S01]  /*09c0*/  MOV R126, RZ ;  /* 0x000000ff007e7202 */ /* 0x000fe20000000f00 */
[----:B------:R-:W-:Y:S01]  /*09d0*/  BSSY B1, `(.L_x_2) ;  /* 0x0000012000017945 */ /* 0x000fe20003800000 */
[----:B------:R-:W-:-:S05]  /*09e0*/  MOV R127, R173 ;  /* 0x000000ad007f7202 */ /* 0x000fca0000000f00 */
[----:B------:R-:W-:-:S05]  /*09f0*/  IMAD.HI R126, R173, -0x73f73f73, R126 ;  /* 0x8c08c08dad7e7827 */ /* 0x000fca00078e027e */
[----:B------:R-:W-:-:S04]  /*0a00*/  SHF.R.U32.HI R127, RZ, 0x1f, R126 ;  /* 0x0000001fff7f7819 */ /* 0x000fc8000001167e */
[----:B------:R-:W-:-:S04]  /*0a10*/  LEA.HI.SX32 R156, R126, R127, 0x1a ;  /* 0x0000007f7e9c7211 */ /* 0x000fc800078fd2ff */
[----:B------:R-:W-:-:S04]  /*0a20*/  IADD3 R126, R153, R156, RZ ;  /* 0x0000009c997e7210 */ /* 0x000fc80007ffe0ff */
[----:B------:R-:W-:Y:S02]  /*0a30*/  ISETP.GT.U32.AND P0, PT, R126, 0xdf, PT ;  /* 0x000000df7e00780c */ /* 0x000fe40003f04070 */
[----:B------:R-:W-:-:S11]  /*0a40*/  MOV R126, RZ ;  /* 0x000000ff007e7202 */ /* 0x000fd60000000f00 */
[----:B------:R-:W-:Y:S05]  /*0a50*/  @P0 BRA `(.L_x_3) ;  /* 0x0000009000000947 */ /* 0x000fea0003800000 */
[----:B------:R-:W-:-:S05]  /*0a60*/  IMAD R127, R156, -0x75, R173 ;  /* 0xffffff8b9c7f7824 */ /* 0x000fca00078e02ad */
[----:B------:R-:W-:-:S04]  /*0a70*/  IADD3 R155, R150, R127, RZ ;  /* 0x0000007f969b7210 */ /* 0x000fc80007ffe0ff */
[----:B------:R-:W-:-:S13]  /*0a80*/  ISETP.GT.U32.AND P0, PT, R155, 0xdf, PT ;  /* 0x000000df9b00780c */ /* 0x000fda0003f04070 */
[----:B------:R-:W-:Y:S05]  /*0a90*/  @P0 BRA `(.L_x_3) ;  /* 0x0000005000000947 */ /* 0x000fea0003800000 */
[----:B------:R-:W-:Y:S01]  /*0aa0*/  HFMA2.MMA R126, -RZ, RZ, 0, 2.384185791015625e-07 ;  /* 0x00000004ff7e7435 */ /* 0x000fe200000001ff */
[----:B------:R-:W-:-:S05]  /*0ab0*/  IADD3 R127, R154, R127, RZ ;  /* 0x0000007f9a7f7210 */ /* 0x000fca0007ffe0ff */
[----:B------:R-:W-:-:S04]  /*0ac0*/  IMAD R127, R156, 0xe0, R127 ;  /* 0x000000e09c7f7824 */ /* 0x000fc800078e027f */
[----:B------:R-:W-:-:S06]  /*0ad0*/  IMAD.WIDE R126, R127, R126, c[0x0][0x160] ;  /* 0x000058007f7e7625 */ /* 0x000fcc00078e027e */
[----:B------:R0:W5:Y:S02]  /*0ae0*/  LDG.E.CONSTANT R126, [R126.64] ;  /* 0x000000047e7e7981 */ /* 0x000164000c1e9900 */
.L_x_3:
[----:B------:R-:W-:Y:S05]  /*0af0*/  BSYNC B1 ;  /* 0x0000000000017941 */ /* 0x000fea0003800000 */
.L_x_2:
[----:B-----5:R1:W-:Y:S02]  /*0b00*/  STS [R173.X4], R126 ;  /* 0x0000007ead007388 */ /* 0x0203e40000004800 */
.L_x_1:
[----:B------:R-:W-:Y:S05]  /*0b10*/  BSYNC B0 ;  /* 0x0000000000007941 */ /* 0x000fea0003800000 */
.L_x_0:
[----:B------:R-:W-:Y:S01]  /*0b20*/  ISETP.GT.AND P0, PT, R173, 0xe34, PT ;  /* 0x00000e34ad00780c */ /* 0x000fe20003f04270 */
[----:B------:R-:W-:-:S12]  /*0b30*/  BSSY B0, `(.L_x_4) ;  /* 0x0000017000007945 */ /* 0x000fd80003800000 */
[----:B------:R-:W-:Y:S05]  /*0b40*/  @P0 BRA `(.L_x_5) ;  /* 0x0000015000000947 */ /* 0x000fea0003800000 */
[----:B0-----:R-:W-:Y:S01]  /*0b50*/  IADD3 R127, R173, 0xe0, RZ ;  /* 0x000000e0ad7f7810 */ /* 0x001fe20007ffe0ff */
[----:B------:R-:W-:Y:S01]  /*0b60*/  BSSY B1, `(.L_x_6) ;  /* 0x0000012000017945 */ /* 0x000fe20003800000 */
[----:B-1----:R-:W-:-:S05]  /*0b70*/  MOV R126, RZ ;  /* 0x000000ff007e7202 */ /* 0x002fca0000000f00 */
[----:B------:R-:W-:-:S05]  /*0b80*/  IMAD.HI R155, R127, -0x73f73f73, R126 ;  /* 0x8c08c08d7f9b7827 */ /* 0x000fca00078e027e */
[----:B------:R-:W-:-:S04]  /*0b90*/  SHF.R.U32.HI R156, RZ, 0x1f, R155 ;  /* 0x0000001fff9c7819 */ /* 0x000fc8000001169b */
[----:B------:R-:W-:-:S04]  /*0ba0*/  LEA.HI.SX32 R156, R155, R156, 0x1a ;  /* 0x0000009c9b9c7211 */ /* 0x000fc800078fd2ff */
[----:B------:R-:W-:-:S04]  /*0bb0*/  IADD3 R155, R153, R156, RZ ;  /* 0x0000009c999b7210 */ /* 0x000fc80007ffe0ff */
[----:B------:R-:W-:Y:S01]  /*0bc0*/  ISETP.GT.U32.AND P0, PT, R155, 0xdf, PT ;  /* 0x000000df9b00780c */ /* 0x000fe20003f04070 */
[----:B------:R-:W-:-:S12]  /*0bd0*/  HFMA2.MMA R155, -RZ, RZ, 0, 0 ;  /* 0x00000000ff9b7435 */ /* 0x000fd800000001ff */
[----:B------:R-:W-:Y:S05]  /*0be0*/  @P0 BRA `(.L_x_7) ;  /* 0x0000009000000947 */ /* 0x000fea0003800000 */
[----:B------:R-:W-:-:S05]  /*0bf0*/  IMAD R127, R156, -0x75, R127 ;  /* 0xffffff8b9c7f7824 */ /* 0x000fca00078e027f */
[----:B------:R-:W-:-:S04]  /*0c00*/  IADD3 R126, R150, R127, RZ ;  /* 0x0000007f967e7210 */ /* 0x000fc80007ffe0ff */
[----:B------:R-:W-:-:S13]  /*0c10*/  ISETP.GT.U32.AND P0, PT, R126, 0xdf, PT ;  /* 0x000000df7e00780c */ /* 0x000fda0003f04070 */
[----:B------:R-:W-:Y:S05]  /*0c20*/  @P0 BRA `(.L_x_7) ;  /* 0x0000005000000947 */ /* 0x000fea0003800000 */
[----:B------:R-:W-:Y:S02]  /*0c30*/  IADD3 R127, R154, R127, RZ ;  /* 0x0000007f9a7f7210 */ /* 0x000fe40007ffe0ff */
[----:B------:R-:W-:-:S03]  /*0c40*/  MOV R126, 0x4 ;  /* 0x00000004007e7802 */ /* 0x000fc60000000f00 */
[----:B------:R-:W-:-:S04]  /*0c50*/  IMAD R127, R156, 0xe0, R127 ;  /* 0x000000e09c7f7824 */ /* 0x000fc800078e027f */
[----:B------:R-:W-:-:S05]  /*0c60*/  IMAD.WIDE R126, R127, R126, c[0x0][0x160] ;  /* 0x000058007f7e7625 */ /* 0x000fca00078e027e */
[----:B------:R0:W5:Y:S02]  /*0c70*/  LDG.E.CONSTANT R155, [R126.64] ;  /* 0x000000047e9b7981 */ /* 0x000164000c1e9900 */
.L_x_7:
[----:B------:R-:W-:Y:S05]  /*0c80*/  BSYNC B1 ;  /* 0x0000000000017941 */ /* 0x000fea0003800000 */
.L_x_6:
[----:B-----5:R1:W-:Y:S02]  /*0c90*/  STS [R173.X4+0x380], R155 ;  /* 0x0003809bad007388 */ /* 0x0203e40000004800 */
.L_x_5:
[----:B------:R-:W-:Y:S05]  /*0ca0*/  BSYNC B0 ;  /* 0x0000000000007941 */ /* 0x000fea0003800000 */
.L_x_4:
[----:B------:R-:W-:Y:S01]  /*0cb0*/  ISETP.GT.AND P0, PT, R173, 0xd54, PT ;  /* 0x00000d54ad00780c */ /* 0x000fe20003f04270 */
[----:B------:R-:W-:-:S12]  /*0cc0*/  BSSY B0, `(.L_x_8) ;  /* 0x0000017000007945 */ /* 0x000fd80003800000 */
[----:B------:R-:W-:Y:S05]  /*0cd0*/  @P0 BRA `(.L_x_9) ;  /* 0x0000015000000947 */ /* 0x000fea0003800000 */
[----:B01----:R-:W-:Y:S01]  /*0ce0*/  HFMA2.MMA R126, -RZ, RZ, 0, 0 ;  /* 0x00000000ff7e7435 */ /* 0x003fe200000001ff */
[----:B------:R-:W-:Y:S01]  /*0cf0*/  IADD3 R127, R173, 0x1c0, RZ ;  /* 0x000001c0ad7f7810 */ /* 0x000fe20007ffe0ff */
[----:B------:R-:W-:Y:S08]  /*0d00*/  BSSY B1, `(.L_x_10) ;  /* 0x0000011000017945 */ /* 0x000ff00003800000 */
        /* <DEDUP_REMOVED lines=14> */
[----:B------:R-:W-:-:S05]  /*0df0*/  IMAD.WIDE R126, R127, R126, c[0x0][0x160] ;  /* 0x000058007f7e7625 */ /* 0x000fca00078e027e */
[----:B------:R0:W5:Y:S02]  /*0e00*/  LDG.E.CONSTANT R155, [R126.64] ;  /* 0x000000047e9b7981 */ /* 0x000164000c1e9900 */
.L_x_11:
[----:B------:R-:W-:Y:S05]  /*0e10*/  BSYNC B1 ;  /* 0x0000000000017941 */ /* 0x000fea0003800000 */
.L_x_10:
[----:B-----5:R1:W-:Y:S02]  /*0e20*/  STS [R173.X4+0x700], R155 ;  /* 0x0007009bad007388 */ /* 0x0203e40000004800 */
.L_x_9:
[----:B------:R-:W-:Y:S05]  /*0e30*/  BSYNC B0 ;  /* 0x0000000000007941 */ /* 0x000fea0003800000 */
.L_x_8:
        /* <DEDUP_REMOVED lines=22> */
.L_x_15:
[----:B------:R-:W-:Y:S05]  /*0fa0*/  BSYNC B1 ;  /* 0x0000000000017941 */ /* 0x000fea0003800000 */
.L_x_14:
[----:B-----5:R1:W-:Y:S02]  /*0fb0*/  STS [R173.X4+0xa80], R155 ;  /* 0x000a809bad007388 */ /* 0x0203e40000004800 */
.L_x_13:
[----:B------:R-:W-:Y:S05]  /*0fc0*/  BSYNC B0 ;  /* 0x0000000000007941 */ /* 0x000fea0003800000 */
.L_x_12:
        /* <DEDUP_REMOVED lines=22> */
.L_x_19:
[----:B------:R-:W-:Y:S05]  /*1130*/  BSYNC B1 ;  /* 0x0000000000017941 */ /* 0x000fea0003800000 */
.L_x_18:
[----:B-----5:R1:W-:Y:S02]  /*1140*/  STS [R173.X4+0xe00], R155 ;  /* 0x000e009bad007388 */ /* 0x0203e40000004800 */
.L_x_17:
[----:B------:R-:W-:Y:S05]  /*1150*/  BSYNC B0 ;  /* 0x0000000000007941 */ /* 0x000fea0003800000 */
.L_x_16:
        /* <DEDUP_REMOVED lines=22> */
.L_x_23:
[----:B------:R-:W-:Y:S05]  /*12c0*/  BSYNC B1 ;  /* 0x0000000000017941 */ /* 0x000fea0003800000 */
.L_x_22:
[----:B-----5:R1:W-:Y:S02]  /*12d0*/  STS [R173.X4+0x1180], R155 ;  /* 0x0011809bad007388 */ /* 0x0203e40000004800 */
.L_x_21:
[----:B------:R-:W-:Y:S05]  /*12e0*/  BSYNC B0 ;  /* 0x0000000000007941 */ /* 0x000fea0003800000 */
.L_x_20:
        /* <DEDUP_REMOVED lines=22> */
.L_x_27:
[----:B------:R-:W-:Y:S05]  /*1450*/  BSYNC B1 ;  /* 0x0000000000017941 */ /* 0x000fea0003800000 */
.L_x_26:
[----:B-----5:R1:W-:Y:S02]  /*1460*/  STS [R173.X4+0x1500], R155 ;  /* 0x0015009bad007388 */ /* 0x0203e40000004800 */
.L_x_25:
[----:B------:R-:W-:Y:S05]  /*1470*/  BSYNC B0 ;  /* 0x0000000000007941 */ /* 0x000fea0003800000 */
.L_x_24:
        /* <DEDUP_REMOVED lines=22> */
.L_x_31:
[----:B------:R-:W-:Y:S05]  /*15e0*/  BSYNC B1 ;  /* 0x0000000000017941 */ /* 0x000fea0003800000 */
.L_x_30:
[----:B-----5:R1:W-:Y:S02]  /*15f0*/  STS [R173.X4+0x1880], R155 ;  /* 0x0018809bad007388 */ /* 0x0203e40000004800 */
.L_x_29:
[----:B------:R-:W-:Y:S05]  /*1600*/  BSYNC B0 ;  /* 0x0000000000007941 */ /* 0x000fea0003800000 */
.L_x_28:
        /* <DEDUP_REMOVED lines=22> */
.L_x_35:
[----:B------:R-:W-:Y:S05]  /*1770*/  BSYNC B1 ;  /* 0x0000000000017941 */ /* 0x000fea0003800000 */
.L_x_34:
[----:B-----5:R1:W-:Y:S02]  /*1780*/  STS [R173.X4+0x1c00], R155 ;  /* 0x001c009bad007388 */ /* 0x0203e40000004800 */
.L_x_33:
[----:B------:R-:W-:Y:S05]  /*1790*/  BSYNC B0 ;  /* 0x0000000000007941 */ /* 0x000fea0003800000 */
.L_x_32:
        /* <DEDUP_REMOVED lines=22> */
.L_x_39:
[----:B------:R-:W-:Y:S05]  /*1900*/  BSYNC B1 ;  /* 0x0000000000017941 */ /* 0x000fea0003800000 */
.L_x_38:
[----:B-----5:R1:W-:Y:S02]  /*1910*/  STS [R173.X4+0x1f80], R155 ;  /* 0x001f809bad007388 */ /* 0x0203e40000004800 */
.L_x_37:
[----:B------:R-:W-:Y:S05]  /*1920*/  BSYNC B0 ;  /* 0x0000000000007941 */ /* 0x000fea0003800000 */
.L_x_36:
        /* <DEDUP_REMOVED lines=22> */
.L_x_43:
[----:B------:R-:W-:Y:S05]  /*1a90*/  BSYNC B1 ;  /* 0x0000000000017941 */ /* 0x000fea0003800000 */
.L_x_42:
[----:B-----5:R1:W-:Y:S02]  /*1aa0*/  STS [R173.X4+0x2300], R155 ;  /* 0x0023009bad007388 */ /* 0x0203e40000004800 */
.L_x_41:
[----:B------:R-:W-:Y:S05]  /*1ab0*/  BSYNC B0 ;  /* 0x0000000000007941 */ /* 0x000fea0003800000 */
.L_x_40:
        /* <DEDUP_REMOVED lines=22> */
.L_x_47:
[----:B------:R-:W-:Y:S05]  /*1c20*/  BSYNC B1 ;  /* 0x0000000000017941 */ /* 0x000fea0003800000 */
.L_x_46:
[----:B-----5:R1:W-:Y:S02]  /*1c30*/  STS [R173.X4+0x2680], R155 ;  /* 0x0026809bad007388 */ /* 0x0203e40000004800 */
.L_x_45:
[----:B------:R-:W-:Y:S05]  /*1c40*/  BSYNC B0 ;  /* 0x0000000000007941 */ /* 0x000fea0003800000 */
.L_x_44:
        /* <DEDUP_REMOVED lines=22> */
.L_x_51:
[----:B------:R-:W-:Y:S05]  /*1db0*/  BSYNC B1 ;  /* 0x0000000000017941 */ /* 0x000fea0003800000 */
.L_x_50:
[----:B-----5:R1:W-:Y:S02]  /*1dc0*/  STS [R173.X4+0x2a00], R155 ;  /* 0x002a009bad007388 */ /* 0x0203e40000004800 */
.L_x_49:
[----:B------:R-:W-:Y:S05]  /*1dd0*/  BSYNC B0 ;  /* 0x0000000000007941 */ /* 0x000fea0003800000 */
.L_x_48:
        /* <DEDUP_REMOVED lines=22> */
.L_x_55:
[----:B------:R-:W-:Y:S05]  /*1f40*/  BSYNC B1 ;  /* 0x0000000000017941 */ /* 0x000fea0003800000 */
.L_x_54:
[----:B-----5:R1:W-:Y:S02]  /*1f50*/  STS [R173.X4+0x2d80], R155 ;  /* 0x002d809bad007388 */ /* 0x0203e40000004800 */
.L_x_53:
[----:B------:R-:W-:Y:S05]  /*1f60*/  BSYNC B0 ;  /* 0x0000000000007941 */ /* 0x000fea0003800000 */
.L_x_52:
        /* <DEDUP_REMOVED lines=22> */
.L_x_59:
[----:B------:R-:W-:Y:S05]  /*20d0*/  BSYNC B1 ;  /* 0x0000000000017941 */ /* 0x000fea0003800000 */
.L_x_58:
[----:B-----5:R1:W-:Y:S02]  /*20e0*/  STS [R173.X4+0x3100], R155 ;  /* 0x0031009bad007388 */ /* 0x0203e40000004800 */
.L_x_57:
[----:B------:R-:W-:Y:S05]  /*20f0*/  BSYNC B0 ;  /* 0x0000000000007941 */ /* 0x000fea0003800000 */
.L_x_56:
        /* <DEDUP_REMOVED lines=22> */
.L_x_63:
[----:B------:R-:W-:Y:S05]  /*2260*/  BSYNC B1 ;  /* 0x0000000000017941 */ /* 0x000fea0003800000 */
.L_x_62:
[----:B-----5:R1:W-:Y:S02]  /*2270*/  STS [R173.X4+0x3480], R155 ;  /* 0x0034809bad007388 */ /* 0x0203e40000004800 */
.L_x_61:
[----:B------:R-:W-:Y:S05]  /*2280*/  BSYNC B0 ;  /* 0x0000000000007941 */ /* 0x000fea0003800000 */
.L_x_60:
        /* <DEDUP_REMOVED lines=22> */
.L_x_67:
[----:B------:R-:W-:Y:S05]  /*23f0*/  BSYNC B1 ;  /* 0x0000000000017941 */ /* 0x000fea0003800000 */
.L_x_66:
[----:B-----5:R1:W-:Y:S02]  /*2400*/  STS [R173.X4+0x3800], R155 ;  /* 0x0038009bad007388 */ /* 0x0203e40000004800 */
.L_x_65:
[----:B------:R-:W-:Y:S05]  /*2410*/  BSYNC B0 ;  /* 0x0000000000007941 */ /* 0x000fea0003800000 */
.L_x_64:
        /* <DEDUP_REMOVED lines=22> */
.L_x_71:
[----:B------:R-:W-:Y:S05]  /*2580*/  BSYNC B1 ;  /* 0x0000000000017941 */ /* 0x000fea0003800000 */
.L_x_70:
[----:B-----5:R1:W-:Y:S02]  /*2590*/  STS [R173.X4+0x3b80], R153 ;  /* 0x003b8099ad007388 */ /* 0x0203e40000004800 */
.L_x_69:
[----:B------:R-:W-:Y:S05]  /*25a0*/  BSYNC B0 ;  /* 0x0000000000007941 */ /* 0x000fea0003800000 */
.L_x_68:
[----:B------:R-:W-:Y:S01]  /*25b0*/  LEA.HI.SX32 R168, R152, R151, 0x1e ;  /* 0x0000009798a87211 */ /* 0x000fe200078ff2ff */
[----:B------:R-:W-:Y:S01]  /*25c0*/  HFMA2.MMA R150, -RZ, RZ, 0, 0 ;  /* 0x00000000ff967435 */ /* 0x000fe200000001ff */
[----:B01----:R-:W-:Y:S01]  /*25d0*/  MOV R126, RZ ;  /* 0x000000ff007e7202 */ /* 0x003fe20000000f00 */
[----:B------:R-:W-:Y:S01]  /*25e0*/  HFMA2.MMA R154, -RZ, RZ, 0, 0 ;  /* 0x00000000ff9a7435 */ /* 0x000fe200000001ff */
[C---:B------:R-:W-:Y:S02]  /*25f0*/  IADD3 R127, R168.reuse, 0x1, RZ ;  /* 0x00000001a87f7810 */ /* 0x040fe40007ffe0ff */
[----:B------:R-:W-:Y:S02]  /*2600*/  IADD3 R151, R168, 0x4, RZ ;  /* 0x00000004a8977810 */ /* 0x000fe40007ffe0ff */
[----:B------:R-:W-:Y:S01]  /*2610*/  IADD3 R163, R173, 0x7e0, RZ ;  /* 0x000007e0ada37810 */ /* 0x000fe20007ffe0ff */
[----:B------:R-:W-:Y:S01]  /*2620*/  IMAD.HI R126, R127, -0x6db6db6d, R126 ;  /* 0x924924937f7e7827 */ /* 0x000fe200078e027e */
[----:B------:R-:W-:-:S02]  /*2630*/  IADD3 R158, R173, 0x2a0, RZ ;  /* 0x000002a0ad9e7810 */ /* 0x000fc40007ffe0ff */
[----:B------:R-:W-:Y:S01]  /*2640*/  IADD3 R162, R173, 0xe0, RZ ;  /* 0x000000e0ada27810 */ /* 0x000fe20007ffe0ff */
[----:B------:R-:W-:Y:S01]  /*2650*/  IMAD.HI R150, R151, -0x6db6db6d, R150 ;  /* 0x9249249397967827 */ /* 0x000fe200078e0296 */
[----:B------:R-:W-:Y:S02]  /*2660*/  SHF.R.U32.HI R155, RZ, 0x1f, R126 ;  /* 0x0000001fff9b7819 */ /* 0x000fe4000001167e */
[----:B------:R-:W-:Y:S01]  /*2670*/  IADD3 R170, R173, 0x8c0, RZ ;  /* 0x000008c0adaa7810 */ /* 0x000fe20007ffe0ff */
[----:B------:R-:W-:Y:S01]  /*2680*/  IMAD.HI R163, R163, 0x5397829d, RZ ;  /* 0x5397829da3a37827 */ /* 0x000fe200078e02ff */
[----:B------:R-:W-:Y:S02]  /*2690*/  LEA.HI.SX32 R157, R126, R155, 0x1e ;  /* 0x0000009b7e9d7211 */ /* 0x000fe400078ff2ff */
[----:B------:R-:W-:Y:S01]  /*26a0*/  MOV R126, RZ ;  /* 0x000000ff007e7202 */ /* 0x000fe20000000f00 */
[----:B------:R-:W-:Y:S01]  /*26b0*/  IMAD.HI R158, R158, 0x5397829d, RZ ;  /* 0x5397829d9e9e7827 */ /* 0x000fe200078e02ff */
[----:B------:R-:W-:-:S02]  /*26c0*/  SHF.R.U32.HI R153, RZ, 0x1f, R150 ;  /* 0x0000001fff997819 */ /* 0x000fc40000011696 */
[C---:B------:R-:W-:Y:S01]  /*26d0*/  IADD3 R155, R168.reuse, 0x5, RZ ;  /* 0x00000005a89b7810 */ /* 0x040fe20007ffe0ff */
[----:B------:R-:W-:Y:S01]  /*26e0*/  IMAD R157, R157, -0x7, R127 ;  /* 0xfffffff99d9d7824 */ /* 0x000fe200078e027f */
[----:B------:R-:W-:Y:S01]  /*26f0*/  IADD3 R127, R168, 0x3, RZ ;  /* 0x00000003a87f7810 */ /* 0x000fe20007ffe0ff */
[----:B------:R-:W-:Y:S01]  /*2700*/  IMAD.HI R162, R162, 0x5397829d, RZ ;  /* 0x5397829da2a27827 */ /* 0x000fe200078e02ff */
[----:B------:R-:W-:Y:S01]  /*2710*/  LEA.HI.SX32 R153, R150, R153, 0x1e ;  /* 0x0000009996997211 */ /* 0x000fe200078ff2ff */
[----:B------:R-:W-:Y:S01]  /*2720*/  HFMA2.MMA R150, -RZ, RZ, 0, 0 ;  /* 0x00000000ff967435 */ /* 0x000fe200000001ff */
[----:B------:R-:W-:Y:S01]  /*2730*/  IADD3 R164, R173, 0x700, RZ ;  /* 0x00000700ada47810 */ /* 0x000fe20007ffe0ff */
[----:B------:R-:W-:Y:S01]  /*2740*/  IMAD.HI R165, R127, -0x6db6db6d, R126 ;  /* 0x924924937fa57827 */ /* 0x000fe200078e027e */
[----:B------:R-:W-:Y:S02]  /*2750*/  SHF.R.U32.HI R126, RZ, 0x1f, R163 ;  /* 0x0000001fff7e7819 */ /* 0x000fe400000116a3 */
[----:B------:R-:W-:Y:S01]  /*2760*/  IADD3 R169, R173, 0x380, RZ ;  /* 0x00000380ada97810 */ /* 0x000fe20007ffe0ff */
[----:B------:R-:W-:Y:S01]  /*2770*/  IMAD.HI R170, R170, 0x5397829d, RZ ;  /* 0x5397829daaaa7827 */ /* 0x000fe200078e02ff */
[----:B------:R-:W-:-:S02]  /*2780*/  LEA.HI.SX32 R163, R163, R126, 0x1c ;  /* 0x0000007ea3a37211 */ /* 0x000fc400078fe2ff */
[----:B------:R-:W-:Y:S01]  /*2790*/  SHF.R.U32.HI R126, RZ, 0x1f, R158 ;  /* 0x0000001fff7e7819 */ /* 0x000fe2000001169e */
[----:B------:R-:W-:Y:S01]  /*27a0*/  IMAD R156, R153, -0x7, R151 ;  /* 0xfffffff9999c7824 */ /* 0x000fe200078e0297 */
[----:B------:R-:W-:Y:S01]  /*27b0*/  IADD3 R151, R168, 0x6, RZ ;  /* 0x00000006a8977810 */ /* 0x000fe20007ffe0ff */
[----:B------:R-:W-:Y:S01]  /*27c0*/  IMAD.HI R161, R155, -0x6db6db6d, R154 ;  /* 0x924924939ba17827 */ /* 0x000fe200078e029a */
[----:B------:R-:W-:Y:S02]  /*27d0*/  LEA.HI.SX32 R158, R158, R126, 0x1c ;  /* 0x0000007e9e9e7211 */ /* 0x000fe400078fe2ff */
[----:B------:R-:W-:Y:S01]  /*27e0*/  IADD3 R154, R173, 0x1c0, RZ ;  /* 0x000001c0ad9a7810 */ /* 0x000fe20007ffe0ff */
[----:B------:R-:W-:Y:S01]  /*27f0*/  IMAD.HI R164, R164, 0x5397829d, RZ ;  /* 0x5397829da4a47827 */ /* 0x000fe200078e02ff */
[----:B------:R-:W-:Y:S02]  /*2800*/  SHF.R.U32.HI R159, RZ, 0x1f, R162 ;  /* 0x0000001fff9f7819 */ /* 0x000fe400000116a2 */
[----:B------:R-:W-:Y:S01]  /*2810*/  SHF.R.U32.HI R126, RZ, 0x1f, R170 ;  /* 0x0000001fff7e7819 */ /* 0x000fe200000116aa */
[----:B------:R-:W-:Y:S01]  /*2820*/  IMAD.HI R169, R169, 0x5397829d, RZ ;  /* 0x5397829da9a97827 */ /* 0x000fe200078e02ff */
[----:B------:R-:W-:-:S02]  /*2830*/  IADD3 R153, R168, 0x2, RZ ;  /* 0x00000002a8997810 */ /* 0x000fc40007ffe0ff */
[----:B------:R-:W-:Y:S01]  /*2840*/  MOV R152, RZ ;  /* 0x000000ff00987202 */ /* 0x000fe20000000f00 */
[----:B------:R-:W-:Y:S01]  /*2850*/  IMAD.HI R166, R151, -0x6db6db6d, R150 ;  /* 0x9249249397a67827 */ /* 0x000fe200078e0296 */
[----:B------:R-:W-:Y:S02]  /*2860*/  LEA.HI.SX32 R162, R162, R159, 0x1c ;  /* 0x0000009fa2a27211 */ /* 0x000fe400078fe2ff */
[----:B------:R-:W-:Y:S01]  /*2870*/  LEA.HI.SX32 R170, R170, R126, 0x1c ;  /* 0x0000007eaaaa7211 */ /* 0x000fe200078fe2ff */
[----:B------:R-:W-:Y:S01]  /*2880*/  IMAD.HI R154, R154, 0x5397829d, RZ ;  /* 0x5397829d9a9a7827 */ /* 0x000fe200078e02ff */
[----:B------:R-:W-:Y:S02]  /*2890*/  SHF.R.U32.HI R159, RZ, 0x1f, R164 ;  /* 0x0000001fff9f7819 */ /* 0x000fe400000116a4 */
[----:B------:R-:W-:Y:S01]  /*28a0*/  IADD3 R150, R173, 0x9a0, RZ ;  /* 0x000009a0ad967810 */ /* 0x000fe20007ffe0ff */
[----:B------:R-:W-:Y:S01]  /*28b0*/  IMAD.HI R167, R153, -0x6db6db6d, R152 ;  /* 0x9249249399a77827 */ /* 0x000fe200078e0298 */
[----:B------:R-:W-:-:S02]  /*28c0*/  SHF.R.U32.HI R126, RZ, 0x1f, R169 ;  /* 0x0000001fff7e7819 */ /* 0x000fc400000116a9 */
[----:B------:R-:W-:Y:S02]  /*28d0*/  LEA.HI.SX32 R164, R164, R159, 0x1c ;  /* 0x0000009fa4a47211 */ /* 0x000fe400078fe2ff */
[----:B------:R-:W-:Y:S01]  /*28e0*/  LEA.HI.SX32 R169, R169, R126, 0x1c ;  /* 0x0000007ea9a97211 */ /* 0x000fe200078fe2ff */
[----:B------:R-:W-:Y:S01]  /*28f0*/  IMAD.HI R126, R150, 0x5397829d, RZ ;  /* 0x5397829d967e7827 */ /* 0x000fe200078e02ff */
[----:B------:R-:W-:Y:S02]  /*2900*/  SHF.R.U32.HI R159, RZ, 0x1f, R154 ;  /* 0x0000001fff9f7819 */ /* 0x000fe4000001169a */
[C---:B------:R-:W-:Y:S02]  /*2910*/  IADD3 R152, R173.reuse, 0x460, RZ ;  /* 0x00000460ad987810 */ /* 0x040fe40007ffe0ff */
[----:B------:R-:W-:Y:S02]  /*2920*/  LEA.HI.SX32 R154, R154, R159, 0x1c ;  /* 0x0000009f9a9a7211 */ /* 0x000fe400078fe2ff */
[----:B------:R-:W-:Y:S01]  /*2930*/  SHF.R.U32.HI R159, RZ, 0x1f, R126 ;  /* 0x0000001fff9f7819 */ /* 0x000fe2000001167e */
[----:B------:R-:W-:Y:S01]  /*2940*/  IMAD.HI R152, R152, 0x5397829d, RZ ;  /* 0x5397829d98987827 */ /* 0x000fe200078e02ff */
[----:B------:R-:W-:-:S02]  /*2950*/  IADD3 R150, R173, 0xa80, RZ ;  /* 0x00000a80ad967810 */ /* 0x000fc40007ffe0ff */
[----:B------:R-:W-:Y:S02]  /*2960*/  LEA.HI.SX32 R159, R126, R159, 0x1c ;  /* 0x0000009f7e9f7211 */ /* 0x000fe400078fe2ff */
[C---:B------:R-:W-:Y:S01]  /*2970*/  IADD3 R160, R173.reuse, 0x540, RZ ;  /* 0x00000540ada07810 */ /* 0x040fe20007ffe0ff */
[----:B------:R-:W-:Y:S01]  /*2980*/  IMAD.HI R150, R150, 0x5397829d, RZ ;  /* 0x5397829d96967827 */ /* 0x000fe200078e02ff */
[----:B------:R-:W-:Y:S02]  /*2990*/  SHF.R.U32.HI R126, RZ, 0x1f, R152 ;  /* 0x0000001fff7e7819 */ /* 0x000fe40000011698 */
[----:B------:R-:W-:Y:S02]  /*29a0*/  IADD3 R171, R173, 0xb60, RZ ;  /* 0x00000b60adab7810 */ /* 0x000fe40007ffe0ff */
[----:B------:R-:W-:Y:S01]  /*29b0*/  LEA.HI.SX32 R126, R152, R126, 0x1c ;  /* 0x0000007e987e7211 */ /* 0x000fe200078fe2ff */
[----:B------:R-:W-:Y:S01]  /*29c0*/  IMAD.HI R152, R160, 0x5397829d, RZ ;  /* 0x5397829da0987827 */ /* 0x000fe200078e02ff */
[----:B------:R-:W-:-:S03]  /*29d0*/  SHF.R.U32.HI R160, RZ, 0x1f, R150 ;  /* 0x0000001fffa07819 */ /* 0x000fc60000011696 */
[----:B------:R-:W-:Y:S01]  /*29e0*/  IMAD.HI R171, R171, 0x5397829d, RZ ;  /* 0x5397829dabab7827 */ /* 0x000fe200078e02ff */
[----:B------:R-:W-:Y:S02]  /*29f0*/  LEA.HI.SX32 R160, R150, R160, 0x1c ;  /* 0x000000a096a07211 */ /* 0x000fe400078fe2ff */
[----:B------:R-:W-:-:S04]  /*2a00*/  SHF.R.U32.HI R150, RZ, 0x1f, R152 ;  /* 0x0000001fff967819 */ /* 0x000fc80000011698 */
[----:B------:R-:W-:Y:S02]  /*2a10*/  LEA.HI.SX32 R150, R152, R150, 0x1c ;  /* 0x0000009698967211 */ /* 0x000fe400078fe2ff */
[----:B------:R-:W-:-:S04]  /*2a20*/  SHF.R.U32.HI R152, RZ, 0x1f, R161 ;  /* 0x0000001fff987819 */ /* 0x000fc800000116a1 */
[----:B------:R-:W-:Y:S02]  /*2a30*/  LEA.HI.SX32 R152, R161, R152, 0x1e ;  /* 0x00000098a1987211 */ /* 0x000fe400078ff2ff */
[----:B------:R-:W-:-:S03]  /*2a40*/  SHF.R.U32.HI R161, RZ, 0x1f, R167 ;  /* 0x0000001fffa17819 */ /* 0x000fc600000116a7 */
[----:B------:R-:W-:Y:S01]  /*2a50*/  IMAD R152, R152, -0x7, R155 ;  /* 0xfffffff998987824 */ /* 0x000fe200078e029b */
[----:B------:R-:W-:Y:S02]  /*2a60*/  LEA.HI.SX32 R167, R167, R161, 0x1e ;  /* 0x000000a1a7a77211 */ /* 0x000fe400078ff2ff */
[----:B------:R-:W-:-:S03]  /*2a70*/  SHF.R.U32.HI R161, RZ, 0x1f, R166 ;  /* 0x0000001fffa17819 */ /* 0x000fc600000116a6 */
[----:B------:R-:W-:Y:S01]  /*2a80*/  IMAD R167, R167, -0x7, R153 ;  /* 0xfffffff9a7a77824 */ /* 0x000fe200078e0299 */
[----:B------:R-:W-:Y:S02]  /*2a90*/  LEA.HI.SX32 R166, R166, R161, 0x1e ;  /* 0x000000a1a6a67211 */ /* 0x000fe400078ff2ff */
[----:B------:R-:W-:-:S03]  /*2aa0*/  SHF.R.U32.HI R161, RZ, 0x1f, R165 ;  /* 0x0000001fffa17819 */ /* 0x000fc600000116a5 */
[----:B------:R-:W-:Y:S01]  /*2ab0*/  IMAD R166, R166, -0x7, R151 ;  /* 0xfffffff9a6a67824 */ /* 0x000fe200078e0297 */
[----:B------:R-:W-:Y:S01]  /*2ac0*/  LEA.HI.SX32 R165, R165, R161, 0x1e ;  /* 0x000000a1a5a57211 */ /* 0x000fe200078ff2ff */
[----:B------:R-:W-:Y:S01]  /*2ad0*/  IMAD R161, R168, -0x7, R173 ;  /* 0xfffffff9a8a17824 */ /* 0x000fe200078e02ad */
[----:B------:R-:W-:-:S03]  /*2ae0*/  SHF.R.U32.HI R168, RZ, 0x1f, R171 ;  /* 0x0000001fffa87819 */ /* 0x000fc600000116ab */
[--C-:B------:R-:W-:Y:S01]  /*2af0*/  IMAD R162, R162, 0x93, R161.reuse ;  /* 0x00000093a2a27824 */ /* 0x100fe200078e02a1 */
[----:B------:R-:W-:Y:S01]  /*2b00*/  LEA.HI.SX32 R168, R171, R168, 0x1c ;  /* 0x000000a8aba87211 */ /* 0x000fe200078fe2ff */
[--C-:B------:R-:W-:Y:S02]  /*2b10*/  IMAD R164, R164, 0x93, R161.reuse ;  /* 0x00000093a4a47824 */ /* 0x100fe400078e02a1 */
[--C-:B------:R-:W-:Y:S02]  /*2b20*/  IMAD R154, R154, 0x93, R161.reuse ;  /* 0x000000939a9a7824 */ /* 0x100fe400078e02a1 */
[--C-:B------:R-:W-:Y:S02]  /*2b30*/  IMAD R163, R163, 0x93, R161.reuse ;  /* 0x00000093a3a37824 */ /* 0x100fe400078e02a1 */
[--C-:B------:R-:W-:Y:S02]  /*2b40*/  IMAD R158, R158, 0x93, R161.reuse ;  /* 0x000000939e9e7824 */ /* 0x100fe400078e02a1 */
[----:B------:R-:W-:-:S02]  /*2b50*/  IMAD R170, R170, 0x93, R161 ;  /* 0x00000093aaaa7824 */ /* 0x000fc400078e02a1 */
[--C-:B------:R-:W-:Y:S02]  /*2b60*/  IMAD R169, R169, 0x93, R161.reuse ;  /* 0x00000093a9a97824 */ /* 0x100fe400078e02a1 */
[--C-:B------:R-:W-:Y:S02]  /*2b70*/  IMAD R159, R159, 0x93, R161.reuse ;  /* 0x000000939f9f7824 */ /* 0x100fe400078e02a1 */
[--C-:B------:R-:W-:Y:S02]  /*2b80*/  IMAD R126, R126, 0x93, R161.reuse ;  /* 0x000000937e7e7824 */ /* 0x100fe400078e02a1 */
[--C-:B------:R-:W-:Y:S02]  /*2b90*/  IMAD R160, R160, 0x93, R161.reuse ;  /* 0x00000093a0a07824 */ /* 0x100fe400078e02a1 */
[--C-:B------:R-:W-:Y:S02]  /*2ba0*/  IMAD R150, R150, 0x93, R161.reuse ;  /* 0x0000009396967824 */ /* 0x100fe400078e02a1 */
[----:B------:R-:W-:-:S02]  /*2bb0*/  IMAD R168, R168, 0x93, R161 ;  /* 0x00000093a8a87824 */ /* 0x000fc400078e02a1 */
[----:B------:R-:W-:-:S04]  /*2bc0*/  IMAD.HI R161, R173, 0x5397829d, RZ ;  /* 0x5397829dada17827 */ /* 0x000fc800078e02ff */
[----:B------:R-:W-:Y:S01]  /*2bd0*/  IMAD R165, R165, -0x7, R127 ;  /* 0xfffffff9a5a57824 */ /* 0x000fe200078e027f */
[----:B------:R-:W-:Y:S01]  /*2be0*/  SHF.R.U32.HI R171, RZ, 0x1f, R161 ;  /* 0x0000001fffab7819 */ /* 0x000fe200000116a1 */
[----:B------:R-:W-:Y:S01]  /*2bf0*/  HFMA2.MMA R127, -RZ, RZ, 0, 2.384185791015625e-07 ;  /* 0x00000004ff7f7435 */ /* 0x000fe200000001ff */
[----:B------:R-:W-:Y:S02]  /*2c00*/  IMAD R162, R156, 0x7, R162 ;  /* 0x000000079ca27824 */ /* 0x000fe400078e02a2 */
[----:B------:R-:W-:-:S05]  /*2c10*/  LEA.HI.SX32 R161, R161, R171, 0x1c ;  /* 0x000000aba1a17211 */ /* 0x000fca00078fe2ff */
[----:B------:R-:W-:Y:S02]  /*2c20*/  IMAD R172, R161, -0x31, R173 ;  /* 0xffffffcfa1ac7824 */ /* 0x000fe400078e02ad */
[----:B------:R-:W-:Y:S02]  /*2c30*/  IMAD R154, R157, 0x7, R154 ;  /* 0x000000079d9a7824 */ /* 0x000fe400078e029a */
[----:B------:R-:W-:Y:S02]  /*2c40*/  IMAD R172, R161, 0x93, R172 ;  /* 0x00000093a1ac7824 */ /* 0x000fe400078e02ac */
[----:B------:R-:W-:-:S04]  /*2c50*/  IMAD.WIDE R176, R162, R127, c[0x0][0x168] ;  /* 0x00005a00a2b07625 */ /* 0x000fc800078e027f */
[-C--:B------:R-:W-:Y:S01]  /*2c60*/  IMAD.WIDE R174, R172, R127.reuse, c[0x0][0x168] ;  /* 0x00005a00acae7625 */ /* 0x080fe200078e027f */
[----:B------:R0:W2:Y:S03]  /*2c70*/  LDG.E.CONSTANT R153, [R176.64] ;  /* 0x00000004b0997981 */ /* 0x0000a6000c1e9900 */
[----:B------:R-:W-:Y:S01]  /*2c80*/  IMAD R126, R166, 0x7, R126 ;  /* 0x00000007a67e7824 */ /* 0x000fe200078e027e */
[----:B------:R-:W3:Y:S01]  /*2c90*/  LDG.E.CONSTANT R151, [R174.64] ;  /* 0x00000004ae977981 */ /* 0x000ee2000c1e9900 */
[----:B------:R-:W-:-:S03]  /*2ca0*/  IMAD.WIDE R182, R154, R127, c[0x0][0x168] ;  /* 0x00005a009ab67625 */ /* 0x000fc600078e027f */
[----:B------:R-:W-:Y:S04]  /*2cb0*/  STL.64 [R1+0x90], R174 ;  /* 0x000090ae01007387 */ /* 0x000fe80000100a00 */
[----:B------:R0:W-:Y:S02]  /*2cc0*/  STL.64 [R1+0xf8], R176 ;  /* 0x0000f8b001007387 */ /* 0x0001e40000100a00 */
[----:B0-----:R-:W-:Y:S02]  /*2cd0*/  IMAD.WIDE R176, R126, R127, c[0x0][0x168] ;  /* 0x00005a007eb07625 */ /* 0x001fe400078e027f */
[----:B------:R-:W4:Y:S02]  /*2ce0*/  LDG.E.CONSTANT R126, [R182.64] ;  /* 0x00000004b67e7981 */ /* 0x000f24000c1e9900 */
[----:B------:R-:W-:-:S02]  /*2cf0*/  IMAD R158, R152, 0x7, R158 ;  /* 0x00000007989e7824 */ /* 0x000fc400078e029e */
[----:B------:R-:W-:Y:S02]  /*2d00*/  IMAD R169, R167, 0x7, R169 ;  /* 0x00000007a7a97824 */ /* 0x000fe400078e02a9 */
[----:B------:R-:W-:-:S04]  /*2d10*/  IMAD.WIDE R180, R158, R127, c[0x0][0x168] ;  /* 0x00005a009eb47625 */ /* 0x000fc800078e027f */
[----:B------:R-:W-:-:S04]  /*2d20*/  IMAD.WIDE R178, R169, R127, c[0x0][0x168] ;  /* 0x00005a00a9b27625 */ /* 0x000fc800078e027f */
[----:B------:R-:W-:Y:S02]  /*2d30*/  IMAD R150, R165, 0x7, R150 ;  /* 0x00000007a5967824 */ /* 0x000fe400078e0296 */
[----:B------:R-:W-:Y:S02]  /*2d40*/  IMAD R170, R152, 0x7, R170 ;  /* 0x0000000798aa7824 */ /* 0x000fe400078e02aa */
[----:B------:R-:W-:Y:S01]  /*2d50*/  IMAD R159, R167, 0x7, R159 ;  /* 0x00000007a79f7824 */ /* 0x000fe200078e029f */
[----:B------:R-:W5:Y:S01]  /*2d60*/  LDG.E.CONSTANT R152, [R178.64] ;  /* 0x00000004b2987981 */ /* 0x000f62000c1e9900 */
[----:B------:R-:W-:Y:S02]  /*2d70*/  IMAD R160, R166, 0x7, R160 ;  /* 0x00000007a6a07824 */ /* 0x000fe400078e02a0 */
[----:B------:R-:W-:Y:S01]  /*2d80*/  IMAD.WIDE R166, R150, R127, c[0x0][0x168] ;  /* 0x00005a0096a67625 */ /* 0x000fe200078e027f */
[----:B---3--:R0:W-:Y:S04]  /*2d90*/  STS [R173.X4+0x3c54], R151 ;  /* 0x003c5497ad007388 */ /* 0x0081e80000004800 */
[----:B--2---:R1:W-:Y:S01]  /*2da0*/  STS [R173.X4+0x3fd4], R153 ;  /* 0x003fd499ad007388 */ /* 0x0043e20000004800 */
[----:B------:R-:W-:-:S02]  /*2db0*/  IMAD R164, R156, 0x7, R164 ;  /* 0x000000079ca47824 */ /* 0x000fc400078e02a4 */
[----:B------:R-:W-:Y:S01]  /*2dc0*/  IMAD R163, R157, 0x7, R163 ;  /* 0x000000079da37824 */ /* 0x000fe200078e02a3 */
[----:B------:R-:W-:Y:S04]  /*2dd0*/  STL.64 [R1+0xf0], R182 ;  /* 0x0000f0b601007387 */ /* 0x000fe80000100a00 */
[----:B0-----:R-:W2:Y:S04]  /*2de0*/  LDG.E.CONSTANT R151, [R180.64] ;  /* 0x00000004b4977981 */ /* 0x001ea8000c1e9900 */
[----:B-1----:R-:W3:Y:S04]  /*2df0*/  LDG.E.CONSTANT R153, [R176.64] ;  /* 0x00000004b0997981 */ /* 0x002ee8000c1e9900 */
[----:B------:R-:W3:Y:S04]  /*2e00*/  LDG.E.CONSTANT R150, [R174.64+0x4980] ;  /* 0x00498004ae967981 */ /* 0x000ee8000c1e9900 */
[----:B----4-:R0:W-:Y:S04]  /*2e10*/  STS [R173.X4+0x4354], R126 ;  /* 0x0043547ead007388 */ /* 0x0101e80000004800 */
[----:B0-----:R-:W4:Y:S01]  /*2e20*/  LDG.E.CONSTANT R126, [R166.64] ;  /* 0x00000004a67e7981 */ /* 0x001f22000c1e9900 */
[----:B------:R-:W-:-:S03]  /*2e30*/  IMAD.WIDE R156, R164, R127, c[0x0][0x168] ;  /* 0x00005a00a49c7625 */ /* 0x000fc600078e027f */
[----:B------:R-:W-:Y:S01]  /*2e40*/  STL.64 [R1+0xe8], R180 ;  /* 0x0000e8b401007387 */ /* 0x000fe20000100a00 */
[----:B------:R-:W-:-:S03]  /*2e50*/  IMAD.WIDE R154, R163, R127, c[0x0][0x168] ;  /* 0x00005a00a39a7625 */ /* 0x000fc600078e027f */
[----:B------:R-:W-:Y:S04]  /*2e60*/  STL.64 [R1+0xe0], R178 ;  /* 0x0000e0b201007387 */ /* 0x000fe80000100a00 */
[----:B------:R-:W-:Y:S04]  /*2e70*/  STL.64 [R1+0xd8], R176 ;  /* 0x0000d8b001007387 */ /* 0x000fe80000100a00 */
[----:B------:R-:W-:Y:S04]  /*2e80*/  STL.64 [R1+0xd0], R166 ;  /* 0x0000d0a601007387 */ /* 0x000fe80000100a00 */
[----:B------:R-:W-:Y:S04]  /*2e90*/  STL.64 [R1+0xc8], R156 ;  /* 0x0000c89c01007387 */ /* 0x000fe80000100a00 */
[----:B------:R-:W-:Y:S04]  /*2ea0*/  STL.64 [R1+0xc0], R154 ;  /* 0x0000c09a01007387 */ /* 0x000fe80000100a00 */
[----:B--2---:R0:W-:Y:S04]  /*2eb0*/  STS [R173.X4+0x46d4], R151 ;  /* 0x0046d497ad007388 */ /* 0x0041e80000004800 */
[----:B-----5:R1:W-:Y:S04]  /*2ec0*/  STS [R173.X4+0x4a54], R152 ;  /* 0x004a5498ad007388 */ /* 0x0203e80000004800 */
[----:B0-----:R-:W2:Y:S04]  /*2ed0*/  LDG.E.CONSTANT R151, [R156.64] ;  /* 0x000000049c977981 */ /* 0x001ea8000c1e9900 */
[----:B-1----:R0:W5:Y:S04]  /*2ee0*/  LDG.E.CONSTANT R152, [R154.64] ;  /* 0x000000049a987981 */ /* 0x002168000c1e9900 */
[----:B---3--:R-:W-:Y:S01]  /*2ef0*/  STS [R173.X4+0x4dd4], R153 ;  /* 0x004dd499ad007388 */ /* 0x008fe20000004800 */
[----:B0-----:R-:W-:-:S03]  /*2f00*/  IMAD.WIDE R154, R170, R127, c[0x0][0x168] ;  /* 0x00005a00aa9a7625 */ /* 0x001fc600078e027f */
[----:B----4-:R0:W-:Y:S04]  /*2f10*/  STS [R173.X4+0x5154], R126 ;  /* 0x0051547ead007388 */ /* 0x0101e80000004800 */
[----:B0-----:R-:W3:Y:S04]  /*2f20*/  LDG.E.CONSTANT R126, [R154.64] ;  /* 0x000000049a7e7981 */ /* 0x001ee8000c1e9900 */
[----:B------:R-:W-:Y:S04]  /*2f30*/  STS [R173.X4+0x54d4], R150 ;  /* 0x0054d496ad007388 */ /* 0x000fe80000004800 */
[----:B--2---:R0:W-:Y:S04]  /*2f40*/  STS [R173.X4+0x5854], R151 ;  /* 0x00585497ad007388 */ /* 0x0041e80000004800 */
[----:B-----5:R-:W-:Y:S01]  /*2f50*/  STS [R173.X4+0x5bd4], R152 ;  /* 0x005bd498ad007388 */ /* 0x020fe20000004800 */
[----:B0-----:R-:W-:-:S03]  /*2f60*/  IMAD.WIDE R150, R159, R127, c[0x0][0x168] ;  /* 0x00005a009f967625 */ /* 0x001fc600078e027f */
[----:B---3--:R0:W-:Y:S04]  /*2f70*/  STS [R173.X4+0x5f54], R126 ;  /* 0x005f547ead007388 */ /* 0x0081e80000004800 */
[----:B0-----:R0:W2:Y:S04]  /*2f80*/  LDG.E.CONSTANT R126, [R150.64] ;  /* 0x00000004967e7981 */ /* 0x0010a8000c1e9900 */
[----:B------:R-:W-:Y:S04]  /*2f90*/  STL.64 [R1+0xb8], R154 ;  /* 0x0000b89a01007387 */ /* 0x000fe80000100a00 */
[----:B------:R0:W-:Y:S02]  /*2fa0*/  STL.64 [R1+0xb0], R150 ;  /* 0x0000b09601007387 */ /* 0x0001e40000100a00 */
[----:B0-----:R-:W-:-:S02]  /*2fb0*/  IMAD.WIDE R150, R160, R127, c[0x0][0x168] ;  /* 0x00005a00a0967625 */ /* 0x001fc400078e027f */
[----:B--2---:R0:W-:Y:S04]  /*2fc0*/  STS [R173.X4+0x62d4], R126 ;  /* 0x0062d47ead007388 */ /* 0x0041e80000004800 */
[----:B0-----:R0:W2:Y:S01]  /*2fd0*/  LDG.E.CONSTANT R126, [R150.64] ;  /* 0x00000004967e7981 */ /* 0x0010a2000c1e9900 */
[----:B------:R-:W-:-:S03]  /*2fe0*/  IMAD R168, R165, 0x7, R168 ;  /* 0x00000007a5a87824 */ /* 0x000fc600078e02a8 */
[----:B------:R0:W-:Y:S02]  /*2ff0*/  STL.64 [R1+0xa8], R150 ;  /* 0x0000a89601007387 */ /* 0x0001e40000100a00 */
[----:B0-----:R-:W-:Y:S02]  /*3000*/  IMAD.WIDE R150, R168, R127, c[0x0][0x168] ;  /* 0x00005a00a8967625 */ /* 0x001fe400078e027f */
[----:B--2---:R0:W-:Y:S04]  /*3010*/  STS [R173.X4+0x6654], R126 ;  /* 0x0066547ead007388 */ /* 0x0041e80000004800 */
[----:B0-----:R-:W2:Y:S04]  /*3020*/  LDG.E.CONSTANT R126, [R150.64] ;  /* 0x00000004967e7981 */ /* 0x001ea8000c1e9900 */
[----:B------:R-:W-:Y:S04]  /*3030*/  STL.64 [R1+0xa0], R150 ;  /* 0x0000a09601007387 */ /* 0x000fe80000100a00 */
[----:B--2---:R0:W-:Y:S02]  /*3040*/  STS [R173.X4+0x69d4], R126 ;  /* 0x0069d47ead007388 */ /* 0x0041e40000004800 */
[----:B0-----:R-:W-:-:S02]  /*3050*/  MOV R126, RZ ;  /* 0x000000ff007e7202 */ /* 0x001fc40000000f00 */
[----:B------:R-:W-:Y:S06]  /*3060*/  BAR.SYNC 0x0 ;  /* 0x0000000000007b1d */ /* 0x000fec0000000000 */
.L_x_73:
[----:B------:R-:W2:Y:S04]  /*3070*/  LDL R127, [R1+0x98] ;  /* 0x00009800017f7983 */ /* 0x000ea80000100800 */
[----:B------:R-:W3:Y:S04]  /*3080*/  LDL R150, [R1+0x84] ;  /* 0x0000840001967983 */ /* 0x000ee80000100800 */
[----:B------:R-:W4:Y:S04]  /*3090*/  LDL.LU R167, [R1+0x74] ;  /* 0x0000740001a77983 */ /* 0x000f280000300800 */
[----:B------:R-:W5:Y:S04]  /*30a0*/  LDL.LU R166, [R1+0x70] ;  /* 0x0000700001a67983 */ /* 0x000f680000300800 */
[----:B------:R-:W4:Y:S04]  /*30b0*/  LDL.LU R165, [R1+0x6c] ;  /* 0x00006c0001a57983 */ /* 0x000f280000300800 */
[----:B------:R-:W4:Y:S04]  /*30c0*/  LDL.LU R164, [R1+0x68] ;  /* 0x0000680001a47983 */ /* 0x000f280000300800 */
[----:B------:R-:W4:Y:S04]  /*30d0*/  LDL.LU R183, [R1+0x64] ;  /* 0x0000640001b77983 */ /* 0x000f280000300800 */
[----:B------:R-:W4:Y:S04]  /*30e0*/  LDL.LU R182, [R1+0x5c] ;  /* 0x00005c0001b67983 */ /* 0x000f280000300800 */
[----:B------:R-:W4:Y:S01]  /*30f0*/  LDL.LU R176, [R1+0x58] ;  /* 0x0000580001b07983 */ /* 0x000f220000300800 */
[----:B--2---:R-:W-:-:S03]  /*3100*/  LEA R151, R127, R126, 0x3 ;  /* 0x0000007e7f977211 */ /* 0x004fc600078e18ff */
[----:B------:R-:W2:Y:S04]  /*3110*/  LDL.LU R127, [R1+0x54] ;  /* 0x00005400017f7983 */ /* 0x000ea80000300800 */
[----:B------:R-:W2:Y:S04]  /*3120*/  LDL.LU R185, [R1+0x40] ;  /* 0x0000400001b97983 */ /* 0x000ea80000300800 */
[----:B------:R-:W5:Y:S04]  /*3130*/  LDL.LU R181, [R1+0x3c] ;  /* 0x00003c0001b57983 */ /* 0x000f680000300800 */
[----:B------:R-:W5:Y:S01]  /*3140*/  LDL.LU R175, [R1+0x38] ;  /* 0x0000380001af7983 */ /* 0x000f620000300800 */
[----:B---3--:R-:W-:-:S03]  /*3150*/  IMAD R150, R150, 0x31, R126 ;  /* 0x0000003196967824 */ /* 0x008fc600078e027e */
[----:B------:R-:W-:Y:S04]  /*3160*/  LDS R170, [R151.X4+0x8] ;  /* 0x0000080097aa7984 */ /* 0x000fe80000004800 */
[----:B------:R-:W4:Y:S04]  /*3170*/  LDS R153, [R150.X4+0x4894] ;  /* 0x0048940096997984 */ /* 0x000f280000004800 */
[----:B------:R-:W0:Y:S04]  /*3180*/  LDS R152, [R150.X4+0x3c54] ;  /* 0x003c540096987984 */ /* 0x000e280000004800 */
[----:B------:R-:W2:Y:S04]  /*3190*/  LDS R173, [R151.X4+0x3a8] ;  /* 0x0003a80097ad7984 */ /* 0x000ea80000004800 */
[----:B------:R-:W1:Y:S04]  /*31a0*/  LDS R154, [R150.X4+0x54d4] ;  /* 0x0054d400969a7984 */ /* 0x000e680000004800 */
[----:B------:R-:W3:Y:S04]  /*31b0*/  LDL.LU R171, [R1+0x34] ;  /* 0x0000340001ab7983 */ /* 0x000ee80000300800 */
[----:B------:R-:W1:Y:S04]  /*31c0*/  LDS R169, [R151.X4] ;  /* 0x0000000097a97984 */ /* 0x000e680000004800 */
[----:B------:R-:W1:Y:S04]  /*31d0*/  LDS R155, [R150.X4+0x6114] ;  /* 0x00611400969b7984 */ /* 0x000e680000004800 */
[----:B------:R-:W-:Y:S04]  /*31e0*/  LDS R156, [R150.X4+0x3c70] ;  /* 0x003c7000969c7984 */ /* 0x000fe80000004800 */
[----:B------:R-:W1:Y:S04]  /*31f0*/  LDS R168, [R151.X4+0x1d4] ;  /* 0x0001d40097a87984 */ /* 0x000e680000004800 */
[----:B------:R-:W1:Y:S01]  /*3200*/  LDS R157, [R150.X4+0x48b0] ;  /* 0x0048b000969d7984 */ /* 0x000e620000004800 */
[----:B----4-:R-:W-:-:S03]  /*3210*/  FFMA R240, R153, R170, R182 ;  /* 0x000000aa99f07223 */ /* 0x010fc600000000b6 */
[----:B------:R-:W4:Y:S01]  /*3220*/  LDS R158, [R150.X4+0x54f0] ;  /* 0x0054f000969e7984 */ /* 0x000f220000004800 */
[----:B0-----:R-:W-:-:S03]  /*3230*/  FFMA R239, R152, R170, R183 ;  /* 0x000000aa98ef7223 */ /* 0x001fc600000000b7 */
[----:B------:R-:W3:Y:S04]  /*3240*/  LDL.LU R182, [R1+0x30] ;  /* 0x0000300001b67983 */ /* 0x000ee80000300800 */
[----:B------:R-:W3:Y:S04]  /*3250*/  LDL.LU R183, [R1+0x2c] ;  /* 0x00002c0001b77983 */ /* 0x000ee80000300800 */
[----:B------:R-:W3:Y:S04]  /*3260*/  LDL.LU R184, [R1+0x28] ;  /* 0x0000280001b87983 */ /* 0x000ee80000300800 */
[----:B------:R-:W3:Y:S04]  /*3270*/  LDL.LU R227, [R1+0x10] ;  /* 0x0000100001e37983 */ /* 0x000ee80000300800 */
[----:B------:R-:W0:Y:S04]  /*3280*/  LDS R159, [R150.X4+0x6130] ;  /* 0x00613000969f7984 */ /* 0x000e280000004800 */
[----:B------:R-:W0:Y:S04]  /*3290*/  LDS R174, [R151.X4+0x1dc] ;  /* 0x0001dc0097ae7984 */ /* 0x000e280000004800 */
[----:B------:R-:W0:Y:S04]  /*32a0*/  LDS R160, [R150.X4+0x3c8c] ;  /* 0x003c8c0096a07984 */ /* 0x000e280000004800 */
[----:B------:R-:W0:Y:S04]  /*32b0*/  LDS R161, [R150.X4+0x48cc] ;  /* 0x0048cc0096a17984 */ /* 0x000e280000004800 */
[----:B------:R-:W0:Y:S04]  /*32c0*/  LDS R162, [R150.X4+0x550c] ;  /* 0x00550c0096a27984 */ /* 0x000e280000004800 */
[----:B------:R-:W0:Y:S04]  /*32d0*/  LDS R163, [R150.X4+0x614c] ;  /* 0x00614c0096a37984 */ /* 0x000e280000004800 */
[----:B------:R-:W0:Y:S04]  /*32e0*/  LDS R172, [R151.X4+0x3b0] ;  /* 0x0003b00097ac7984 */ /* 0x000e280000004800 */
[----:B------:R-:W0:Y:S04]  /*32f0*/  LDS R177, [R151.X4+0x57c] ;  /* 0x00057c0097b17984 */ /* 0x000e280000004800 */
[----:B------:R-:W-:Y:S04]  /*3300*/  LDS R235, [R151.X4+0x758] ;  /* 0x0007580097eb7984 */ /* 0x000fe80000004800 */
[----:B------:R-:W-:Y:S04]  /*3310*/  LDS R230, [R151.X4+0x924] ;  /* 0x0009240097e67984 */ /* 0x000fe80000004800 */
[----:B------:R-:W-:Y:S01]  /*3320*/  LDS R242, [R151.X4+0x92c] ;  /* 0x00092c0097f27984 */ /* 0x000fe20000004800 */
[----:B--2---:R-:W-:-:S03]  /*3330*/  FFMA R231, R152, R173, R185 ;  /* 0x000000ad98e77223 */ /* 0x004fc600000000b9 */
[----:B------:R-:W2:Y:S01]  /*3340*/  LDL.LU R185, [R1+0xc] ;  /* 0x00000c0001b97983 */ /* 0x000ea20000300800 */
[----:B-----5:R-:W-:-:S03]  /*3350*/  FFMA R232, R153, R173, R181 ;  /* 0x000000ad99e87223 */ /* 0x020fc600000000b5 */
[----:B------:R-:W5:Y:S01]  /*3360*/  LDL.LU R181, [R1+0x8] ;  /* 0x0000080001b57983 */ /* 0x000f620000300800 */
[----:B-1----:R-:W-:-:S03]  /*3370*/  FFMA R233, R154, R173, R175 ;  /* 0x000000ad9ae97223 */ /* 0x002fc600000000af */
[----:B------:R-:W5:Y:S01]  /*3380*/  LDL.LU R175, [R1+0x4] ;  /* 0x0000040001af7983 */ /* 0x000f620000300800 */
[----:B------:R-:W-:Y:S02]  /*3390*/  FFMA R178, R152, R169, R167 ;  /* 0x000000a998b27223 */ /* 0x000fe400000000a7 */
[C---:B------:R-:W-:Y:S01]  /*33a0*/  FFMA R179, R169.reuse, R153, R166 ;  /* 0x00000099a9b37223 */ /* 0x040fe200000000a6 */
[----:B------:R-:W-:Y:S01]  /*33b0*/  LDS R167, [R150.X4+0x6168] ;  /* 0x0061680096a77984 */ /* 0x000fe20000004800 */
[C---:B------:R-:W-:Y:S02]  /*33c0*/  FFMA R180, R169.reuse, R154, R165 ;  /* 0x0000009aa9b47223 */ /* 0x040fe400000000a5 */
[----:B------:R-:W-:Y:S01]  /*33d0*/  FFMA R169, R169, R155, R164 ;  /* 0x0000009ba9a97223 */ /* 0x000fe200000000a4 */
[----:B------:R-:W-:Y:S01]  /*33e0*/  LDS R165, [R150.X4+0x48e8] ;  /* 0x0048e80096a57984 */ /* 0x000fe20000004800 */
[-C--:B------:R-:W-:Y:S02]  /*33f0*/  FFMA R241, R154, R170.reuse, R176 ;  /* 0x000000aa9af17223 */ /* 0x080fe400000000b0 */
[----:B------:R-:W-:Y:S01]  /*3400*/  FFMA R170, R155, R170, R127 ;  /* 0x000000aa9baa7223 */ /* 0x000fe2000000007f */
[----:B------:R-:W1:Y:S01]  /*3410*/  LDS R164, [R150.X4+0x3ca8] ;  /* 0x003ca80096a47984 */ /* 0x000e620000004800 */
[----:B------:R-:W-:-:S02]  /*3420*/  FFMA R178, R156, R168, R178 ;  /* 0x000000a89cb27223 */ /* 0x000fc400000000b2 */
[C---:B------:R-:W-:Y:S01]  /*3430*/  FFMA R179, R168.reuse, R157, R179 ;  /* 0x0000009da8b37223 */ /* 0x040fe200000000b3 */
[----:B------:R-:W1:Y:S01]  /*3440*/  LDS R166, [R150.X4+0x5528] ;  /* 0x0055280096a67984 */ /* 0x000e620000004800 */
[C---:B----4-:R-:W-:Y:S02]  /*3450*/  FFMA R180, R168.reuse, R158, R180 ;  /* 0x0000009ea8b47223 */ /* 0x050fe400000000b4 */
[----:B0-----:R-:W-:Y:S01]  /*3460*/  FFMA R168, R168, R159, R169 ;  /* 0x0000009fa8a87223 */ /* 0x001fe200000000a9 */
[----:B------:R-:W0:Y:S01]  /*3470*/  LDS R127, [R151.X4+0x584] ;  /* 0x00058400977f7984 */ /* 0x000e220000004800 */
[----:B------:R-:W-:-:S03]  /*3480*/  FFMA R239, R156, R174, R239 ;  /* 0x000000ae9cef7223 */ /* 0x000fc600000000ef */
[----:B------:R-:W4:Y:S01]  /*3490*/  LDS R176, [R151.X4+0x750] ;  /* 0x0007500097b07984 */ /* 0x000f220000004800 */
[-C--:B------:R-:W-:Y:S02]  /*34a0*/  FFMA R240, R157, R174.reuse, R240 ;  /* 0x000000ae9df07223 */ /* 0x080fe400000000f0 */
[----:B------:R-:W-:Y:S01]  /*34b0*/  FFMA R241, R158, R174, R241 ;  /* 0x000000ae9ef17223 */ /* 0x000fe200000000f1 */
[----:B------:R-:W-:Y:S01]  /*34c0*/  LDS R169, [R150.X4+0x4904] ;  /* 0x0049040096a97984 */ /* 0x000fe20000004800 */
[----:B---3--:R-:W-:Y:S02]  /*34d0*/  FFMA R238, R155, R173, R171 ;  /* 0x000000ad9bee7223 */ /* 0x008fe400000000ab */
[C---:B------:R-:W-:Y:S01]  /*34e0*/  FFMA R178, R173.reuse, R160, R178 ;  /* 0x000000a0adb27223 */ /* 0x040fe200000000b2 */
[----:B------:R-:W-:Y:S01]  /*34f0*/  LDS R171, [R150.X4+0x6184] ;  /* 0x0061840096ab7984 */ /* 0x000fe20000004800 */
[C---:B------:R-:W-:Y:S02]  /*3500*/  FFMA R179, R173.reuse, R161, R179 ;  /* 0x000000a1adb37223 */ /* 0x040fe400000000b3 */
[----:B------:R-:W-:-:S02]  /*3510*/  FFMA R180, R173, R162, R180 ;  /* 0x000000a2adb47223 */ /* 0x000fc400000000b4 */
[----:B------:R-:W-:Y:S02]  /*3520*/  FFMA R174, R159, R174, R170 ;  /* 0x000000ae9fae7223 */ /* 0x000fe400000000aa */
[----:B------:R-:W-:Y:S01]  /*3530*/  FFMA R173, R173, R163, R168 ;  /* 0x000000a3adad7223 */ /* 0x000fe200000000a8 */
[----:B------:R-:W-:Y:S04]  /*3540*/  LDS R170, [R150.X4+0x5544] ;  /* 0x0055440096aa7984 */ /* 0x000fe80000004800 */
[----:B------:R-:W3:Y:S01]  /*3550*/  LDS R168, [R150.X4+0x3cc4] ;  /* 0x003cc40096a87984 */ /* 0x000ee20000004800 */
[C---:B------:R-:W-:Y:S02]  /*3560*/  FFMA R239, R172.reuse, R160, R239 ;  /* 0x000000a0acef7223 */ /* 0x040fe400000000ef */
[----:B------:R-:W-:-:S02]  /*3570*/  FFMA R240, R172, R161, R240 ;  /* 0x000000a1acf07223 */ /* 0x000fc400000000f0 */
[----:B------:R-:W-:Y:S02]  /*3580*/  FFMA R241, R172, R162, R241 ;  /* 0x000000a2acf17223 */ /* 0x000fe400000000f1 */
[-C--:B------:R-:W-:Y:S02]  /*3590*/  FFMA R182, R152, R172.reuse, R182 ;  /* 0x000000ac98b67223 */ /* 0x080fe400000000b6 */
[-C--:B------:R-:W-:Y:S02]  /*35a0*/  FFMA R183, R153, R172.reuse, R183 ;  /* 0x000000ac99b77223 */ /* 0x080fe400000000b7 */
[-C--:B------:R-:W-:Y:S02]  /*35b0*/  FFMA R184, R154, R172.reuse, R184 ;  /* 0x000000ac9ab87223 */ /* 0x080fe400000000b8 */
[----:B------:R-:W-:Y:S02]  /*35c0*/  FFMA R243, R155, R172, R227 ;  /* 0x000000ac9bf37223 */ /* 0x000fe400000000e3 */
[----:B------:R-:W-:-:S02]  /*35d0*/  FFMA R172, R172, R163, R174 ;  /* 0x000000a3acac7223 */ /* 0x000fc400000000ae */
[-C--:B------:R-:W-:Y:S01]  /*35e0*/  FFMA R231, R156, R177.reuse, R231 ;  /* 0x000000b19ce77223 */ /* 0x080fe200000000e7 */
[----:B------:R-:W-:Y:S01]  /*35f0*/  LDS R174, [R150.X4+0x5560] ;  /* 0x0055600096ae7984 */ /* 0x000fe20000004800 */
[-C--:B------:R-:W-:Y:S02]  /*3600*/  FFMA R232, R157, R177.reuse, R232 ;  /* 0x000000b19de87223 */ /* 0x080fe400000000e8 */
[-C--:B------:R-:W-:Y:S02]  /*3610*/  FFMA R233, R158, R177.reuse, R233 ;  /* 0x000000b19ee97223 */ /* 0x080fe400000000e9 */
[----:B------:R-:W-:Y:S02]  /*3620*/  FFMA R238, R159, R177, R238 ;  /* 0x000000b19fee7223 */ /* 0x000fe400000000ee */
[C---:B-1----:R-:W-:Y:S02]  /*3630*/  FFMA R178, R177.reuse, R164, R178 ;  /* 0x000000a4b1b27223 */ /* 0x042fe400000000b2 */
[----:B------:R-:W-:-:S02]  /*3640*/  FFMA R179, R177, R165, R179 ;  /* 0x000000a5b1b37223 */ /* 0x000fc400000000b3 */
[----:B------:R-:W-:Y:S02]  /*3650*/  FFMA R180, R177, R166, R180 ;  /* 0x000000a6b1b47223 */ /* 0x000fe400000000b4 */
[-C--:B0-----:R-:W-:Y:S02]  /*3660*/  FFMA R182, R156, R127.reuse, R182 ;  /* 0x0000007f9cb67223 */ /* 0x081fe400000000b6 */
[-C--:B------:R-:W-:Y:S02]  /*3670*/  FFMA R183, R157, R127.reuse, R183 ;  /* 0x0000007f9db77223 */ /* 0x080fe400000000b7 */
[-C--:B------:R-:W-:Y:S02]  /*3680*/  FFMA R184, R158, R127.reuse, R184 ;  /* 0x0000007f9eb87223 */ /* 0x080fe400000000b8 */
[----:B------:R-:W-:Y:S02]  /*3690*/  FFMA R243, R159, R127, R243 ;  /* 0x0000007f9ff37223 */ /* 0x000fe400000000f3 */
[----:B------:R-:W-:-:S02]  /*36a0*/  FFMA R239, R127, R164, R239 ;  /* 0x000000a47fef7223 */ /* 0x000fc400000000ef */
[C---:B------:R-:W-:Y:S02]  /*36b0*/  FFMA R240, R127.reuse, R165, R240 ;  /* 0x000000a57ff07223 */ /* 0x040fe400000000f0 */
[----:B------:R-:W-:Y:S02]  /*36c0*/  FFMA R241, R127, R166, R241 ;  /* 0x000000a67ff17223 */ /* 0x000fe400000000f1 */
[-C--:B------:R-:W-:Y:S02]  /*36d0*/  FFMA R177, R177, R167.reuse, R173 ;  /* 0x000000a7b1b17223 */ /* 0x080fe400000000ad */
[----:B------:R-:W-:Y:S01]  /*36e0*/  FFMA R127, R127, R167, R172 ;  /* 0x000000a77f7f7223 */ /* 0x000fe200000000ac */
[----:B------:R-:W-:Y:S01]  /*36f0*/  LDS R173, [R150.X4+0x4920] ;  /* 0x0049200096ad7984 */ /* 0x000fe20000004800 */
[----:B------:R-:W-:-:S03]  /*3700*/  FFMA R227, R152, R235, R53 ;  /* 0x000000eb98e37223 */ /* 0x000fc60000000035 */
[----:B------:R-:W0:Y:S01]  /*3710*/  LDS R172, [R150.X4+0x3ce0] ;  /* 0x003ce00096ac7984 */ /* 0x000e220000004800 */
[-C--:B----4-:R-:W-:Y:S02]  /*3720*/  FFMA R231, R160, R176.reuse, R231 ;  /* 0x000000b0a0e77223 */ /* 0x090fe400000000e7 */
[-C--:B------:R-:W-:Y:S01]  /*3730*/  FFMA R232, R161, R176.reuse, R232 ;  /* 0x000000b0a1e87223 */ /* 0x080fe200000000e8 */
[----:B------:R-:W1:Y:S01]  /*3740*/  LDS R53, [R151.X4+0xaf8] ;  /* 0x000af80097357984 */ /* 0x000e620000004800 */
[-C--:B------:R-:W-:Y:S02]  /*3750*/  FFMA R233, R162, R176.reuse, R233 ;  /* 0x000000b0a2e97223 */ /* 0x080fe400000000e9 */
[----:B------:R-:W-:Y:S02]  /*3760*/  FFMA R238, R163, R176, R238 ;  /* 0x000000b0a3ee7223 */ /* 0x000fe400000000ee */
[C---:B---3--:R-:W-:Y:S02]  /*3770*/  FFMA R178, R176.reuse, R168, R178 ;  /* 0x000000a8b0b27223 */ /* 0x048fe400000000b2 */
[----:B------:R-:W-:-:S02]  /*3780*/  FFMA R179, R176, R169, R179 ;  /* 0x000000a9b0b37223 */ /* 0x000fc400000000b3 */
[----:B------:R-:W-:Y:S02]  /*3790*/  FFMA R180, R176, R170, R180 ;  /* 0x000000aab0b47223 */ /* 0x000fe400000000b4 */
[-C--:B------:R-:W-:Y:S02]  /*37a0*/  FFMA R244, R153, R235.reuse, R50 ;  /* 0x000000eb99f47223 */ /* 0x080fe40000000032 */
[-C--:B------:R-:W-:Y:S02]  /*37b0*/  FFMA R245, R154, R235.reuse, R47 ;  /* 0x000000eb9af57223 */ /* 0x080fe4000000002f */
[-C--:B------:R-:W-:Y:S02]  /*37c0*/  FFMA R43, R155, R235.reuse, R43 ;  /* 0x000000eb9b2b7223 */ /* 0x080fe4000000002b */
[-C--:B------:R-:W-:Y:S02]  /*37d0*/  FFMA R182, R160, R235.reuse, R182 ;  /* 0x000000eba0b67223 */ /* 0x080fe400000000b6 */
[----:B------:R-:W-:-:S02]  /*37e0*/  FFMA R183, R161, R235, R183 ;  /* 0x000000eba1b77223 */ /* 0x000fc400000000b7 */
[-C--:B------:R-:W-:Y:S02]  /*37f0*/  FFMA R184, R162, R235.reuse, R184 ;  /* 0x000000eba2b87223 */ /* 0x080fe400000000b8 */
[----:B------:R-:W-:Y:S02]  /*3800*/  FFMA R243, R163, R235, R243 ;  /* 0x000000eba3f37223 */ /* 0x000fe400000000f3 */
[C---:B------:R-:W-:Y:S02]  /*3810*/  FFMA R239, R235.reuse, R168, R239 ;  /* 0x000000a8ebef7223 */ /* 0x040fe400000000ef */
[C---:B------:R-:W-:Y:S02]  /*3820*/  FFMA R240, R235.reuse, R169, R240 ;  /* 0x000000a9ebf07223 */ /* 0x040fe400000000f0 */
[C---:B------:R-:W-:Y:S02]  /*3830*/  FFMA R241, R235.reuse, R170, R241 ;  /* 0x000000aaebf17223 */ /* 0x040fe400000000f1 */
[----:B------:R-:W-:-:S02]  /*3840*/  FFMA R235, R235, R171, R127 ;  /* 0x000000abebeb7223 */ /* 0x000fc4000000007f */
[----:B------:R-:W-:Y:S01]  /*3850*/  LDS R127, [R150.X4+0x557c] ;  /* 0x00557c00967f7984 */ /* 0x000fe20000004800 */
[-C--:B------:R-:W-:Y:S02]  /*3860*/  FFMA R231, R164, R230.reuse, R231 ;  /* 0x000000e6a4e77223 */ /* 0x080fe400000000e7 */
[-C--:B------:R-:W-:Y:S02]  /*3870*/  FFMA R232, R165, R230.reuse, R232 ;  /* 0x000000e6a5e87223 */ /* 0x080fe400000000e8 */
[-C--:B------:R-:W-:Y:S02]  /*3880*/  FFMA R233, R166, R230.reuse, R233 ;  /* 0x000000e6a6e97223 */ /* 0x080fe400000000e9 */
[----:B------:R-:W-:Y:S02]  /*3890*/  FFMA R50, R167, R230, R238 ;  /* 0x000000e6a7327223 */ /* 0x000fe400000000ee */
[C---:B0-----:R-:W-:Y:S01]  /*38a0*/  FFMA R178, R230.reuse, R172, R178 ;  /* 0x000000ace6b27223 */ /* 0x041fe200000000b2 */
[----:B------:R-:W-:Y:S01]  /*38b0*/  LDS R238, [R151.X4+0xb00] ;  /* 0x000b000097ee7984 */ /* 0x000fe20000004800 */
[----:B------:R-:W-:-:S02]  /*38c0*/  FFMA R179, R230, R173, R179 ;  /* 0x000000ade6b37223 */ /* 0x000fc400000000b3 */
[----:B------:R-:W-:Y:S02]  /*38d0*/  FFMA R180, R230, R174, R180 ;  /* 0x000000aee6b47223 */ /* 0x000fe400000000b4 */
[-C--:B------:R-:W-:Y:S02]  /*38e0*/  FFMA R47, R157, R242.reuse, R244 ;  /* 0x000000f29d2f7223 */ /* 0x080fe400000000f4 */
[-C--:B------:R-:W-:Y:S02]  /*38f0*/  FFMA R43, R159, R242.reuse, R43 ;  /* 0x000000f29f2b7223 */ /* 0x080fe4000000002b */
[-C--:B------:R-:W-:Y:S02]  /*3900*/  FFMA R182, R164, R242.reuse, R182 ;  /* 0x000000f2a4b67223 */ /* 0x080fe400000000b6 */
[-C--:B------:R-:W-:Y:S02]  /*3910*/  FFMA R183, R165, R242.reuse, R183 ;  /* 0x000000f2a5b77223 */ /* 0x080fe400000000b7 */
[----:B------:R-:W-:-:S02]  /*3920*/  FFMA R184, R166, R242, R184 ;  /* 0x000000f2a6b87223 */ /* 0x000fc400000000b8 */
[----:B------:R-:W-:Y:S02]  /*3930*/  FFMA R243, R167, R242, R243 ;  /* 0x000000f2a7f37223 */ /* 0x000fe400000000f3 */
[C---:B------:R-:W-:Y:S02]  /*3940*/  FFMA R239, R242.reuse, R172, R239 ;  /* 0x000000acf2ef7223 */ /* 0x040fe400000000ef */
[C---:B------:R-:W-:Y:S02]  /*3950*/  FFMA R240, R242.reuse, R173, R240 ;  /* 0x000000adf2f07223 */ /* 0x040fe400000000f0 */
[----:B------:R-:W-:Y:S02]  /*3960*/  FFMA R241, R242, R174, R241 ;  /* 0x000000aef2f17223 */ /* 0x000fe400000000f1 */
[-C--:B-1----:R-:W-:Y:S02]  /*3970*/  FFMA R231, R168, R53.reuse, R231 ;  /* 0x00000035a8e77223 */ /* 0x082fe400000000e7 */
[----:B------:R-:W-:-:S02]  /*3980*/  FFMA R232, R169, R53, R232 ;  /* 0x00000035a9e87223 */ /* 0x000fc400000000e8 */
[-C--:B------:R-:W-:Y:S02]  /*3990*/  FFMA R244, R153, R53.reuse, R36 ;  /* 0x0000003599f47223 */ /* 0x080fe40000000024 */
[-C--:B------:R-:W-:Y:S02]  /*39a0*/  FFMA R40, R152, R53.reuse, R40 ;  /* 0x0000003598287223 */ /* 0x080fe40000000028 */
[-C--:B------:R-:W-:Y:S02]  /*39b0*/  FFMA R28, R155, R53.reuse, R28 ;  /* 0x000000359b1c7223 */ /* 0x080fe4000000001c */
[-C--:B------:R-:W-:Y:S02]  /*39c0*/  FFMA R233, R170, R53.reuse, R233 ;  /* 0x00000035aae97223 */ /* 0x080fe400000000e9 */
[----:B------:R-:W-:Y:S02]  /*39d0*/  FFMA R50, R171, R53, R50 ;  /* 0x00000035ab327223 */ /* 0x000fe40000000032 */
[----:B--2---:R-:W-:-:S02]  /*39e0*/  FFMA R185, R152, R176, R185 ;  /* 0x000000b098b97223 */ /* 0x004fc400000000b9 */
[-C--:B-----5:R-:W-:Y:S02]  /*39f0*/  FFMA R237, R153, R176.reuse, R181 ;  /* 0x000000b099ed7223 */ /* 0x0a0fe400000000b5 */
[-C--:B------:R-:W-:Y:S02]  /*3a00*/  FFMA R236, R154, R176.reuse, R175 ;  /* 0x000000b09aec7223 */ /* 0x080fe400000000af */
[----:B------:R-:W0:Y:S01]  /*3a10*/  LDS R175, [R150.X4+0x61a0] ;  /* 0x0061a00096af7984 */ /* 0x000e220000004800 */
[----:B------:R-:W-:Y:S02]  /*3a20*/  FFMA R181, R155, R176, R44 ;  /* 0x000000b09bb57223 */ /* 0x000fe4000000002c */
[----:B------:R-:W-:Y:S02]  /*3a30*/  FFMA R44, R176, R171, R177 ;  /* 0x000000abb02c7223 */ /* 0x000fe400000000b1 */
[----:B------:R-:W1:Y:S04]  /*3a40*/  LDS R176, [R150.X4+0x3cfc] ;  /* 0x003cfc0096b07984 */ /* 0x000e680000004800 */
[----:B------:R-:W2:Y:S01]  /*3a50*/  LDS R177, [R150.X4+0x493c] ;  /* 0x00493c0096b17984 */ /* 0x000ea20000004800 */
[----:B------:R-:W-:-:S02]  /*3a60*/  FFMA R185, R156, R230, R185 ;  /* 0x000000e69cb97223 */ /* 0x000fc400000000b9 */
[-C--:B------:R-:W-:Y:S01]  /*3a70*/  FFMA R237, R157, R230.reuse, R237 ;  /* 0x000000e69ded7223 */ /* 0x080fe200000000ed */
[----:B------:R-:W3:Y:S01]  /*3a80*/  LDS R150, [R150.X4+0x61bc] ;  /* 0x0061bc0096967984 */ /* 0x000ee20000004800 */
[-C--:B------:R-:W-:Y:S02]  /*3a90*/  FFMA R236, R158, R230.reuse, R236 ;  /* 0x000000e69eec7223 */ /* 0x080fe400000000ec */
[----:B------:R-:W-:Y:S02]  /*3aa0*/  FFMA R181, R159, R230, R181 ;  /* 0x000000e69fb57223 */ /* 0x000fe400000000b5 */
[----:B0-----:R-:W-:Y:S02]  /*3ab0*/  FFMA R230, R230, R175, R44 ;  /* 0x000000afe6e67223 */ /* 0x001fe4000000002c */
[-C--:B------:R-:W-:Y:S02]  /*3ac0*/  FFMA R44, R156, R242.reuse, R227 ;  /* 0x000000f29c2c7223 */ /* 0x080fe400000000e3 */
[----:B------:R-:W-:-:S02]  /*3ad0*/  FFMA R227, R158, R242, R245 ;  /* 0x000000f29ee37223 */ /* 0x000fc400000000f5 */
[----:B------:R-:W-:Y:S02]  /*3ae0*/  FFMA R245, R154, R53, R32 ;  /* 0x000000359af57223 */ /* 0x000fe40000000020 */
[C---:B-1----:R-:W-:Y:S02]  /*3af0*/  FFMA R32, R53.reuse, R176, R178 ;  /* 0x000000b035207223 */ /* 0x042fe400000000b2 */
[C---:B--2---:R-:W-:Y:S02]  /*3b00*/  FFMA R179, R53.reuse, R177, R179 ;  /* 0x000000b135b37223 */ /* 0x044fe400000000b3 */
[C---:B------:R-:W-:Y:S02]  /*3b10*/  FFMA R178, R53.reuse, R127, R180 ;  /* 0x0000007f35b27223 */ /* 0x040fe400000000b4 */
[----:B------:R-:W-:Y:S01]  /*3b20*/  FFMA R242, R242, R175, R235 ;  /* 0x000000aff2f27223 */ /* 0x000fe200000000eb */
[----:B------:R3:W-:Y:S04]  /*3b30*/  STL [R1+0x74], R32 ;  /* 0x0000742001007387 */ /* 0x0007e80000100800 */
[----:B------:R-:W0:Y:S04]  /*3b40*/  LDS R235, [R151.X4+0xccc] ;  /* 0x000ccc0097eb7984 */ /* 0x000e280000004800 */
[----:B------:R-:W-:Y:S04]  /*3b50*/  STL [R1+0x70], R179 ;  /* 0x000070b301007387 */ /* 0x000fe80000100800 */
[----:B------:R-:W-:Y:S04]  /*3b60*/  STL [R1+0x6c], R178 ;  /* 0x00006cb201007387 */ /* 0x000fe80000100800 */
[----:B------:R-:W1:Y:S01]  /*3b70*/  LDS R178, [R151.X4+0xea0] ;  /* 0x000ea00097b27984 */ /* 0x000e620000004800 */
[----:B---3--:R-:W-:-:S02]  /*3b80*/  FFMA R32, R53, R150, R230 ;  /* 0x0000009635207223 */ /* 0x008fc400000000e6 */
[----:B------:R-:W-:Y:S02]  /*3b90*/  FFMA R230, R155, R238, R27 ;  /* 0x000000ee9be67223 */ /* 0x000fe4000000001b */
[----:B------:R-:W-:Y:S01]  /*3ba0*/  FFMA R27, R238, R176, R239 ;  /* 0x000000b0ee1b7223 */ /* 0x000fe200000000ef */
[----:B------:R2:W-:Y:S01]  /*3bb0*/  STL [R1+0x68], R32 ;  /* 0x0000682001007387 */ /* 0x0005e20000100800 */
[-C--:B------:R-:W-:Y:S02]  /*3bc0*/  FFMA R36, R160, R53.reuse, R185 ;  /* 0x00000035a0247223 */ /* 0x080fe400000000b9 */
[-C--:B------:R-:W-:Y:S02]  /*3bd0*/  FFMA R237, R161, R53.reuse, R237 ;  /* 0x00000035a1ed7223 */ /* 0x080fe400000000ed */
[-C--:B------:R-:W-:Y:S02]  /*3be0*/  FFMA R236, R162, R53.reuse, R236 ;  /* 0x00000035a2ec7223 */ /* 0x080fe400000000ec */
[----:B------:R-:W-:Y:S01]  /*3bf0*/  FFMA R181, R163, R53, R181 ;  /* 0x00000035a3b57223 */ /* 0x000fe200000000b5 */
[----:B------:R3:W-:Y:S01]  /*3c00*/  STL [R1+0x64], R27 ;  /* 0x0000641b01007387 */ /* 0x0007e20000100800 */
[----:B------:R-:W-:-:S02]  /*3c10*/  FFMA R53, R154, R238, R31 ;  /* 0x000000ee9a357223 */ /* 0x000fc4000000001f */
[C---:B--2---:R-:W-:Y:S01]  /*3c20*/  FFMA R32, R238.reuse, R177, R240 ;  /* 0x000000b1ee207223 */ /* 0x044fe200000000f0 */
[----:B------:R-:W2:Y:S01]  /*3c30*/  LDS R185, [R151.X4+0xcd4] ;  /* 0x000cd40097b97984 */ /* 0x000ea20000004800 */
[C---:B------:R-:W-:Y:S02]  /*3c40*/  FFMA R31, R238.reuse, R127, R241 ;  /* 0x0000007fee1f7223 */ /* 0x040fe400000000f1 */
[----:B---3--:R-:W-:Y:S02]  /*3c50*/  FFMA R27, R238, R150, R242 ;  /* 0x00000096ee1b7223 */ /* 0x008fe400000000f2 */
[-C--:B0-----:R-:W-:Y:S02]  /*3c60*/  FFMA R231, R172, R235.reuse, R231 ;  /* 0x000000ebace77223 */ /* 0x081fe400000000e7 */
[----:B------:R-:W-:Y:S01]  /*3c70*/  FFMA R232, R173, R235, R232 ;  /* 0x000000ebade87223 */ /* 0x000fe200000000e8 */
[----:B------:R-:W-:Y:S01]  /*3c80*/  STL [R1+0x5c], R32 ;  /* 0x00005c2001007387 */ /* 0x000fe20000100800 */
[----:B------:R-:W-:-:S03]  /*3c90*/  FFMA R180, R153, R238, R35 ;  /* 0x000000ee99b47223 */ /* 0x000fc60000000023 */
[----:B------:R-:W-:Y:S01]  /*3ca0*/  STL [R1+0x58], R31 ;  /* 0x0000581f01007387 */ /* 0x000fe20000100800 */
[-C--:B-1----:R-:W-:Y:S02]  /*3cb0*/  FFMA R231, R176, R178.reuse, R231 ;  /* 0x000000b2b0e77223 */ /* 0x082fe400000000e7 */
[----:B------:R-:W-:Y:S01]  /*3cc0*/  FFMA R232, R177, R178, R232 ;  /* 0x000000b2b1e87223 */ /* 0x000fe200000000e8 */
[----:B------:R0:W-:Y:S01]  /*3cd0*/  STL [R1+0x54], R27 ;  /* 0x0000541b01007387 */ /* 0x0001e20000100800 */
[----:B------:R-:W-:-:S03]  /*3ce0*/  FFMA R35, R171, R238, R243 ;  /* 0x000000eeab237223 */ /* 0x000fc600000000f3 */
[----:B------:R-:W3:Y:S04]  /*3cf0*/  LDL.LU R241, [R1+0x60] ;  /* 0x0000600001f17983 */ /* 0x000ee80000300800 */
[----:B------:R1:W-:Y:S04]  /*3d00*/  STL [R1+0x40], R231 ;  /* 0x000040e701007387 */ /* 0x0003e80000100800 */
[----:B------:R-:W-:Y:S04]  /*3d10*/  STL [R1+0x3c], R232 ;  /* 0x00003ce801007387 */ /* 0x000fe80000100800 */
[----:B------:R-:W4:Y:S01]  /*3d20*/  LDL.LU R243, [R1+0x78] ;  /* 0x0000780001f37983 */ /* 0x000f220000300800 */
[----:B0-----:R-:W-:-:S03]  /*3d30*/  FFMA R27, R167, R235, R181 ;  /* 0x000000eba71b7223 */ /* 0x001fc600000000b5 */
[----:B------:R-:W0:Y:S01]  /*3d40*/  LDS R181, [R151.X4+0xea8] ;  /* 0x000ea80097b57984 */ /* 0x000e220000004800 */
[-C--:B------:R-:W-:Y:S02]  /*3d50*/  FFMA R233, R174, R235.reuse, R233 ;  /* 0x000000ebaee97223 */ /* 0x080fe400000000e9 */
[----:B------:R-:W-:Y:S01]  /*3d60*/  FFMA R179, R152, R238, R39 ;  /* 0x000000ee98b37223 */ /* 0x000fe20000000027 */
[----:B------:R-:W-:Y:S01]  /*3d70*/  LDS R232, [R151.X4+0x1ec] ;  /* 0x0001ec0097e87984 */ /* 0x000fe20000004800 */
[-C--:B------:R-:W-:Y:S02]  /*3d80*/  FFMA R40, R156, R235.reuse, R40 ;  /* 0x000000eb9c287223 */ /* 0x080fe40000000028 */
[-C--:B------:R-:W-:Y:S02]  /*3d90*/  FFMA R32, R157, R235.reuse, R244 ;  /* 0x000000eb9d207223 */ /* 0x080fe400000000f4 */
[-C--:B------:R-:W-:Y:S02]  /*3da0*/  FFMA R39, R158, R235.reuse, R245 ;  /* 0x000000eb9e277223 */ /* 0x080fe400000000f5 */
[----:B------:R-:W-:-:S02]  /*3db0*/  FFMA R28, R159, R235, R28 ;  /* 0x000000eb9f1c7223 */ /* 0x000fc4000000001c */
[-C--:B------:R-:W-:Y:S02]  /*3dc0*/  FFMA R36, R164, R235.reuse, R36 ;  /* 0x000000eba4247223 */ /* 0x080fe40000000024 */
[-C--:B------:R-:W-:Y:S02]  /*3dd0*/  FFMA R31, R165, R235.reuse, R237 ;  /* 0x000000eba51f7223 */ /* 0x080fe400000000ed */
[-C--:B------:R-:W-:Y:S01]  /*3de0*/  FFMA R236, R166, R235.reuse, R236 ;  /* 0x000000eba6ec7223 */ /* 0x080fe200000000ec */
[----:B------:R-:W-:Y:S01]  /*3df0*/  LDS R237, [R151.X4+0x18] ;  /* 0x0000180097ed7984 */ /* 0x000fe20000004800 */
[----:B------:R-:W-:Y:S02]  /*3e00*/  FFMA R235, R175, R235, R50 ;  /* 0x000000ebafeb7223 */ /* 0x000fe40000000032 */
[----:B-1----:R-:W-:Y:S02]  /*3e10*/  FFMA R231, R127, R178, R233 ;  /* 0x000000b27fe77223 */ /* 0x002fe400000000e9 */
[----:B------:R-:W-:-:S02]  /*3e20*/  FFMA R44, R160, R238, R44 ;  /* 0x000000eea02c7223 */ /* 0x000fc4000000002c */
[-C--:B------:R-:W-:Y:S02]  /*3e30*/  FFMA R47, R161, R238.reuse, R47 ;  /* 0x000000eea12f7223 */ /* 0x080fe4000000002f */
[-C--:B------:R-:W-:Y:S02]  /*3e40*/  FFMA R227, R162, R238.reuse, R227 ;  /* 0x000000eea2e37223 */ /* 0x080fe400000000e3 */
[-C--:B------:R-:W-:Y:S02]  /*3e50*/  FFMA R43, R163, R238.reuse, R43 ;  /* 0x000000eea32b7223 */ /* 0x080fe4000000002b */
[-C--:B------:R-:W-:Y:S02]  /*3e60*/  FFMA R182, R168, R238.reuse, R182 ;  /* 0x000000eea8b67223 */ /* 0x080fe400000000b6 */
[-C--:B------:R-:W-:Y:S02]  /*3e70*/  FFMA R183, R169, R238.reuse, R183 ;  /* 0x000000eea9b77223 */ /* 0x080fe400000000b7 */
[----:B------:R-:W-:-:S02]  /*3e80*/  FFMA R184, R170, R238, R184 ;  /* 0x000000eeaab87223 */ /* 0x000fc400000000b8 */
[-C--:B--2---:R-:W-:Y:S02]  /*3e90*/  FFMA R50, R158, R185.reuse, R53 ;  /* 0x000000b99e327223 */ /* 0x084fe40000000035 */
[-C--:B------:R-:W-:Y:S02]  /*3ea0*/  FFMA R53, R159, R185.reuse, R230 ;  /* 0x000000b99f357223 */ /* 0x080fe400000000e6 */
[----:B------:R-:W4:Y:S01]  /*3eb0*/  LDS R230, [R151.X4+0x10] ;  /* 0x0000100097e67984 */ /* 0x000f220000004800 */
[-C--:B------:R-:W-:Y:S02]  /*3ec0*/  FFMA R179, R156, R185.reuse, R179 ;  /* 0x000000b99cb37223 */ /* 0x080fe400000000b3 */
[-C--:B------:R-:W-:Y:S01]  /*3ed0*/  FFMA R180, R157, R185.reuse, R180 ;  /* 0x000000b99db47223 */ /* 0x080fe200000000b4 */
[----:B------:R-:W-:Y:S01]  /*3ee0*/  STL [R1+0x38], R231 ;  /* 0x000038e701007387 */ /* 0x000fe20000100800 */
[-C--:B------:R-:W-:Y:S02]  /*3ef0*/  FFMA R44, R164, R185.reuse, R44 ;  /* 0x000000b9a42c7223 */ /* 0x080fe4000000002c */
[-C--:B------:R-:W-:Y:S01]  /*3f00*/  FFMA R47, R165, R185.reuse, R47 ;  /* 0x000000b9a52f7223 */ /* 0x080fe2000000002f */
[----:B------:R-:W2:Y:S01]  /*3f10*/  LDL.LU R247, [R1+0x7c] ;  /* 0x00007c0001f77983 */ /* 0x000ea20000300800 */
[----:B------:R-:W-:-:S02]  /*3f20*/  FFMA R227, R166, R185, R227 ;  /* 0x000000b9a6e37223 */ /* 0x000fc400000000e3 */
[-C--:B------:R-:W-:Y:S01]  /*3f30*/  FFMA R43, R167, R185.reuse, R43 ;  /* 0x000000b9a72b7223 */ /* 0x080fe2000000002b */
[----:B------:R-:W5:Y:S01]  /*3f40*/  LDL.LU R240, [R1+0x80] ;  /* 0x0000800001f07983 */ /* 0x000f620000300800 */
[-C--:B------:R-:W-:Y:S02]  /*3f50*/  FFMA R182, R172, R185.reuse, R182 ;  /* 0x000000b9acb67223 */ /* 0x080fe400000000b6 */
[-C--:B------:R-:W-:Y:S01]  /*3f60*/  FFMA R183, R173, R185.reuse, R183 ;  /* 0x000000b9adb77223 */ /* 0x080fe200000000b7 */
[----:B------:R-:W-:Y:S01]  /*3f70*/  LDS R231, [R151.X4+0x3b8] ;  /* 0x0003b80097e77984 */ /* 0x000fe20000004800 */
[-C--:B------:R-:W-:Y:S02]  /*3f80*/  FFMA R184, R174, R185.reuse, R184 ;  /* 0x000000b9aeb87223 */ /* 0x080fe400000000b8 */
[----:B------:R-:W-:Y:S02]  /*3f90*/  FFMA R185, R175, R185, R35 ;  /* 0x000000b9afb97223 */ /* 0x000fe40000000023 */
[----:B------:R-:W-:-:S02]  /*3fa0*/  FFMA R35, R155, R178, R12 ;  /* 0x000000b29b237223 */ /* 0x000fc4000000000c */
[-C--:B------:R-:W-:Y:S02]  /*3fb0*/  FFMA R24, R152, R178.reuse, R24 ;  /* 0x000000b298187223 */ /* 0x080fe40000000018 */
[-C--:B------:R-:W-:Y:S02]  /*3fc0*/  FFMA R20, R153, R178.reuse, R20 ;  /* 0x000000b299147223 */ /* 0x080fe40000000014 */
[-C--:B------:R-:W-:Y:S02]  /*3fd0*/  FFMA R16, R154, R178.reuse, R16 ;  /* 0x000000b29a107223 */ /* 0x080fe40000000010 */
[-C--:B------:R-:W-:Y:S02]  /*3fe0*/  FFMA R40, R160, R178.reuse, R40 ;  /* 0x000000b2a0287223 */ /* 0x080fe40000000028 */
[-C--:B------:R-:W-:Y:S02]  /*3ff0*/  FFMA R32, R161, R178.reuse, R32 ;  /* 0x000000b2a1207223 */ /* 0x080fe40000000020 */
[----:B------:R-:W-:-:S02]  /*4000*/  FFMA R39, R162, R178, R39 ;  /* 0x000000b2a2277223 */ /* 0x000fc40000000027 */
[-C--:B------:R-:W-:Y:S02]  /*4010*/  FFMA R28, R163, R178.reuse, R28 ;  /* 0x000000b2a31c7223 */ /* 0x080fe4000000001c */
[-C--:B------:R-:W-:Y:S02]  /*4020*/  FFMA R36, R168, R178.reuse, R36 ;  /* 0x000000b2a8247223 */ /* 0x080fe40000000024 */
[-C--:B------:R-:W-:Y:S02]  /*4030*/  FFMA R31, R169, R178.reuse, R31 ;  /* 0x000000b2a91f7223 */ /* 0x080fe4000000001f */
[-C--:B------:R-:W-:Y:S02]  /*4040*/  FFMA R12, R170, R178.reuse, R236 ;  /* 0x000000b2aa0c7223 */ /* 0x080fe400000000ec */
[-C--:B------:R-:W-:Y:S01]  /*4050*/  FFMA R27, R171, R178.reuse, R27 ;  /* 0x000000b2ab1b7223 */ /* 0x080fe2000000001b */
[----:B------:R-:W1:Y:S01]  /*4060*/  LDS R236, [R151.X4+0x1e4] ;  /* 0x0001e40097ec7984 */ /* 0x000e620000004800 */
[----:B------:R-:W-:-:S02]  /*4070*/  FFMA R178, R150, R178, R235 ;  /* 0x000000b296b27223 */ /* 0x000fc400000000eb */
[----:B0-----:R-:W-:-:S03]  /*4080*/  FFMA R235, R176, R181, R182 ;  /* 0x000000b5b0eb7223 */ /* 0x001fc600000000b6 */
[----:B------:R0:W-:Y:S01]  /*4090*/  STL [R1+0x34], R178 ;  /* 0x000034b201007387 */ /* 0x0001e20000100800 */
[----:B------:R-:W-:-:S03]  /*40a0*/  FFMA R183, R177, R181, R183 ;  /* 0x000000b5b1b77223 */ /* 0x000fc600000000b7 */
[----:B------:R-:W2:Y:S01]  /*40b0*/  LDL.LU R233, [R1+0x44] ;  /* 0x0000440001e97983 */ /* 0x000ea20000300800 */
[----:B------:R-:W-:-:S03]  /*40c0*/  FFMA R182, R127, R181, R184 ;  /* 0x000000b57fb67223 */ /* 0x000fc600000000b8 */
[----:B------:R-:W2:Y:S04]  /*40d0*/  LDL.LU R246, [R1+0x48] ;  /* 0x0000480001f67983 */ /* 0x000ea80000300800 */
[----:B------:R-:W2:Y:S04]  /*40e0*/  LDL.LU R245, [R1+0x4c] ;  /* 0x00004c0001f57983 */ /* 0x000ea80000300800 */
[----:B------:R-:W2:Y:S04]  /*40f0*/  LDL.LU R242, [R1+0x50] ;  /* 0x0000500001f27983 */ /* 0x000ea80000300800 */
[----:B------:R0:W-:Y:S04]  /*4100*/  STL [R1+0x30], R235 ;  /* 0x000030eb01007387 */ /* 0x0001e80000100800 */
[----:B------:R-:W2:Y:S04]  /*4110*/  LDL.LU R238, [R1+0x18] ;  /* 0x0000180001ee7983 */ /* 0x000ea80000300800 */
[----:B------:R-:W-:Y:S04]  /*4120*/  STL [R1+0x2c], R183 ;  /* 0x00002cb701007387 */ /* 0x000fe80000100800 */
[----:B------:R2:W-:Y:S04]  /*4130*/  STL [R1+0x28], R182 ;  /* 0x000028b601007387 */ /* 0x0005e80000100800 */
[----:B------:R-:W2:Y:S01]  /*4140*/  LDL.LU R239, [R1+0x20] ;  /* 0x0000200001ef7983 */ /* 0x000ea20000300800 */
[----:B0-----:R-:W-:-:S02]  /*4150*/  FFMA R178, R155, R181, R11 ;  /* 0x000000b59bb27223 */ /* 0x001fc4000000000b */
[-C--:B------:R-:W-:Y:S01]  /*4160*/  FFMA R23, R152, R181.reuse, R23 ;  /* 0x000000b598177223 */ /* 0x080fe20000000017 */
[----:B------:R-:W-:Y:S01]  /*4170*/  LDS R183, [R151.X4+0x594] ;  /* 0x0005940097b77984 */ /* 0x000fe20000004800 */
        /* <DEDUP_REMOVED lines=10> */
[----:B------:R-:W-:Y:S01]  /*4220*/  LDS R227, [R151.X4+0x3c0] ;  /* 0x0003c00097e37984 */ /* 0x000fe20000004800 */
[----:B------:R-:W-:-:S05]  /*4230*/  FFMA R181, R150, R181, R185 ;  /* 0x000000b596b57223 */ /* 0x000fca00000000b9 */
[----:B------:R0:W-:Y:S01]  /*4240*/  STL [R1+0x10], R181 ;  /* 0x000010b501007387 */ /* 0x0001e20000100800 */
[----:B----4-:R-:W-:-:S03]  /*4250*/  FFMA R244, R153, R230, R243 ;  /* 0x000000e699f47223 */ /* 0x010fc600000000f3 */
[----:B------:R-:W4:Y:S04]  /*4260*/  LDL.LU R243, [R1+0x14] ;  /* 0x0000140001f37983 */ /* 0x000f280000300800 */
[----:B------:R-:W4:Y:S01]  /*4270*/  LDL.LU R235, [R1+0x1c] ;  /* 0x00001c0001eb7983 */ /* 0x000f220000300800 */
[----:B---3--:R-:W-:Y:S02]  /*4280*/  FFMA R241, R152, R230, R241 ;  /* 0x000000e698f17223 */ /* 0x008fe400000000f1 */
[-C--:B-1----:R-:W-:Y:S02]  /*4290*/  FFMA R244, R157, R236.reuse, R244 ;  /* 0x000000ec9df47223 */ /* 0x082fe400000000f4 */
[----:B------:R-:W-:Y:S02]  /*42a0*/  FFMA R241, R156, R236, R241 ;  /* 0x000000ec9cf17223 */ /* 0x000fe400000000f1 */
[----:B------:R-:W-:-:S02]  /*42b0*/  FFMA R57, R152, R231, R57 ;  /* 0x000000e798397223 */ /* 0x000fc40000000039 */
[-C--:B------:R-:W-:Y:S02]  /*42c0*/  FFMA R55, R153, R231.reuse, R55 ;  /* 0x000000e799377223 */ /* 0x080fe40000000037 */
[-C--:B------:R-:W-:Y:S02]  /*42d0*/  FFMA R241, R160, R231.reuse, R241 ;  /* 0x000000e7a0f17223 */ /* 0x080fe400000000f1 */
[----:B------:R-:W-:Y:S02]  /*42e0*/  FFMA R244, R161, R231, R244 ;  /* 0x000000e7a1f47223 */ /* 0x000fe400000000f4 */
[-C--:B-----5:R-:W-:Y:S02]  /*42f0*/  FFMA R184, R155, R230.reuse, R240 ;  /* 0x000000e69bb87223 */ /* 0x0a0fe400000000f0 */
[----:B------:R-:W1:Y:S01]  /*4300*/  LDS R240, [R151.X4+0x58c] ;  /* 0x00058c0097f07984 */ /* 0x000e620000004800 */
[----:B--2---:R-:W-:Y:S02]  /*4310*/  FFMA R182, R154, R230, R247 ;  /* 0x000000e69ab67223 */ /* 0x004fe400000000f7 */
[-C--:B------:R-:W-:Y:S01]  /*4320*/  FFMA R184, R159, R236.reuse, R184 ;  /* 0x000000ec9fb87223 */ /* 0x080fe200000000b8 */
[----:B------:R-:W2:Y:S01]  /*4330*/  LDS R230, [R151.X4+0x768] ;  /* 0x0007680097e67984 */ /* 0x000ea20000004800 */
[----:B------:R-:W-:-:S02]  /*4340*/  FFMA R182, R158, R236, R182 ;  /* 0x000000ec9eb67223 */ /* 0x000fc400000000b6 */
[-C--:B------:R-:W-:Y:S02]  /*4350*/  FFMA R184, R163, R231.reuse, R184 ;  /* 0x000000e7a3b87223 */ /* 0x080fe400000000b8 */
[----:B------:R-:W-:Y:S02]  /*4360*/  FFMA R182, R162, R231, R182 ;  /* 0x000000e7a2b67223 */ /* 0x000fe400000000b6 */
[-C--:B------:R-:W-:Y:S02]  /*4370*/  FFMA R233, R152, R237.reuse, R233 ;  /* 0x000000ed98e97223 */ /* 0x080fe400000000e9 */
[-C--:B------:R-:W-:Y:S02]  /*4380*/  FFMA R185, R153, R237.reuse, R246 ;  /* 0x000000ed99b97223 */ /* 0x080fe400000000f6 */
[-C--:B0-----:R-:W-:Y:S02]  /*4390*/  FFMA R181, R154, R237.reuse, R245 ;  /* 0x000000ed9ab57223 */ /* 0x081fe400000000f5 */
[----:B------:R-:W-:-:S02]  /*43a0*/  FFMA R237, R155, R237, R242 ;  /* 0x000000ed9bed7223 */ /* 0x000fc400000000f2 */
[-C--:B------:R-:W-:Y:S02]  /*43b0*/  FFMA R242, R155, R231.reuse, R239 ;  /* 0x000000e79bf27223 */ /* 0x080fe400000000ef */
[----:B------:R-:W0:Y:S01]  /*43c0*/  LDS R239, [R151.X4+0x760] ;  /* 0x0007600097ef7984 */ /* 0x000e220000004800 */
[-C--:B------:R-:W-:Y:S02]  /*43d0*/  FFMA R233, R156, R232.reuse, R233 ;  /* 0x000000e89ce97223 */ /* 0x080fe400000000e9 */
[-C--:B------:R-:W-:Y:S02]  /*43e0*/  FFMA R185, R157, R232.reuse, R185 ;  /* 0x000000e89db97223 */ /* 0x080fe400000000b9 */
[-C--:B------:R-:W-:Y:S02]  /*43f0*/  FFMA R236, R158, R232.reuse, R181 ;  /* 0x000000e89eec7223 */ /* 0x080fe400000000b5 */
[----:B------:R-:W-:Y:S02]  /*4400*/  FFMA R232, R159, R232, R237 ;  /* 0x000000e89fe87223 */ /* 0x000fe400000000ed */
[----:B------:R-:W-:-:S02]  /*4410*/  FFMA R238, R154, R231, R238 ;  /* 0x000000e79aee7223 */ /* 0x000fc400000000ee */
[-C--:B-1----:R-:W-:Y:S02]  /*4420*/  FFMA R57, R156, R240.reuse, R57 ;  /* 0x000000f09c397223 */ /* 0x082fe40000000039 */
        /* <DEDUP_REMOVED lines=8> */
[----:B------:R-:W-:Y:S02]  /*44b0*/  FFMA R236, R162, R227, R236 ;  /* 0x000000e3a2ec7223 */ /* 0x000fe400000000ec */
[-C--:B------:R-:W-:Y:S02]  /*44c0*/  FFMA R56, R156, R183.reuse, R56 ;  /* 0x000000b79c387223 */ /* 0x080fe40000000038 */
[----:B------:R-:W-:-:S02]  /*44d0*/  FFMA R54, R157, R183, R54 ;  /* 0x000000b79d367223 */ /* 0x000fc40000000036 */
[-C--:B------:R-:W-:Y:S02]  /*44e0*/  FFMA R233, R164, R183.reuse, R233 ;  /* 0x000000b7a4e97223 */ /* 0x080fe400000000e9 */
[----:B------:R-:W-:Y:S02]  /*44f0*/  FFMA R236, R166, R183, R236 ;  /* 0x000000b7a6ec7223 */ /* 0x000fe400000000ec */
[C---:B--2---:R-:W-:Y:S02]  /*4500*/  FFMA R51, R152.reuse, R230, R51 ;  /* 0x000000e698337223 */ /* 0x044fe40000000033 */
[-C--:B0-----:R-:W-:Y:S02]  /*4510*/  FFMA R238, R152, R239.reuse, R52 ;  /* 0x000000ef98ee7223 */ /* 0x081fe40000000034 */
[-C--:B------:R-:W-:Y:S02]  /*4520*/  FFMA R57, R160, R239.reuse, R57 ;  /* 0x000000efa0397223 */ /* 0x080fe40000000039 */
[----:B------:R-:W-:-:S02]  /*4530*/  FFMA R55, R161, R239, R55 ;  /* 0x000000efa1377223 */ /* 0x000fc40000000037 */
[-C--:B------:R-:W-:Y:S02]  /*4540*/  FFMA R231, R162, R239.reuse, R231 ;  /* 0x000000efa2e77223 */ /* 0x080fe400000000e7 */
[-C--:B------:R-:W-:Y:S02]  /*4550*/  FFMA R241, R168, R239.reuse, R241 ;  /* 0x000000efa8f17223 */ /* 0x080fe400000000f1 */
[----:B------:R-:W-:Y:S02]  /*4560*/  FFMA R182, R170, R239, R182 ;  /* 0x000000efaab67223 */ /* 0x000fe400000000b6 */
[-C--:B------:R-:W-:Y:S02]  /*4570*/  FFMA R52, R153, R230.reuse, R48 ;  /* 0x000000e699347223 */ /* 0x080fe40000000030 */
[-C--:B------:R-:W-:Y:S02]  /*4580*/  FFMA R56, R160, R230.reuse, R56 ;  /* 0x000000e6a0387223 */ /* 0x080fe40000000038 */
[----:B------:R-:W-:-:S02]  /*4590*/  FFMA R54, R161, R230, R54 ;  /* 0x000000e6a1367223 */ /* 0x000fc40000000036 */
[-C--:B------:R-:W-:Y:S02]  /*45a0*/  FFMA R233, R168, R230.reuse, R233 ;  /* 0x000000e6a8e97223 */ /* 0x080fe400000000e9 */
[----:B------:R-:W-:Y:S02]  /*45b0*/  FFMA R236, R170, R230, R236 ;  /* 0x000000e6aaec7223 */ /* 0x000fe400000000ec */
[-C--:B----4-:R-:W-:Y:S02]  /*45c0*/  FFMA R237, R155, R227.reuse, R235 ;  /* 0x000000e39bed7223 */ /* 0x090fe400000000eb */
[-C--:B------:R-:W-:Y:S02]  /*45d0*/  FFMA R235, R161, R227.reuse, R185 ;  /* 0x000000e3a1eb7223 */ /* 0x080fe400000000b9 */
[----:B------:R-:W-:Y:S02]  /*45e0*/  FFMA R185, R163, R227, R232 ;  /* 0x000000e3a3b97223 */ /* 0x000fe400000000e8 */
[----:B------:R-:W-:-:S02]  /*45f0*/  FFMA R232, R159, R240, R242 ;  /* 0x000000f09fe87223 */ /* 0x000fc400000000f2 */
[----:B------:R-:W-:Y:S02]  /*4600*/  FFMA R240, R167, R240, R184 ;  /* 0x000000f0a7f07223 */ /* 0x000fe400000000b8 */
[----:B------:R-:W0:Y:S01]  /*4610*/  LDS R184, [R151.X4+0x934] ;  /* 0x0009340097b87984 */ /* 0x000e220000004800 */
[----:B------:R-:W-:-:S04]  /*4620*/  FFMA R181, R154, R227, R243 ;  /* 0x000000e39ab57223 */ /* 0x000fc800000000f3 */
[-C--:B------:R-:W-:Y:S02]  /*4630*/  FFMA R227, R158, R183.reuse, R181 ;  /* 0x000000b79ee37223 */ /* 0x080fe400000000b5 */
[----:B------:R-:W-:Y:S02]  /*4640*/  FFMA R181, R159, R183, R237 ;  /* 0x000000b79fb57223 */ /* 0x000fe400000000ed */
[----:B------:R-:W1:Y:S01]  /*4650*/  LDS R237, [R151.X4+0x93c] ;  /* 0x00093c0097ed7984 */ /* 0x000e620000004800 */
[----:B------:R-:W-:-:S03]  /*4660*/  FFMA R243, R155, R239, R42 ;  /* 0x000000ef9bf37223 */ /* 0x000fc6000000002a */
[----:B------:R-:W2:Y:S01]  /*4670*/  LDS R42, [R151.X4+0xb08] ;  /* 0x000b0800972a7984 */ /* 0x000ea20000004800 */
[-C--:B------:R-:W-:Y:S02]  /*4680*/  FFMA R232, R163, R239.reuse, R232 ;  /* 0x000000efa3e87223 */ /* 0x080fe400000000e8 */
[-C--:B------:R-:W-:Y:S02]  /*4690*/  FFMA R242, R153, R239.reuse, R49 ;  /* 0x000000ef99f27223 */ /* 0x080fe40000000031 */
[----:B------:R-:W-:Y:S02]  /*46a0*/  FFMA R49, R171, R239, R240 ;  /* 0x000000efab317223 */ /* 0x000fe400000000f0 */
[----:B------:R-:W-:Y:S02]  /*46b0*/  FFMA R240, R155, R230, R41 ;  /* 0x000000e69bf07223 */ /* 0x000fe40000000029 */
[-C--:B------:R-:W-:Y:S02]  /*46c0*/  FFMA R235, R165, R183.reuse, R235 ;  /* 0x000000b7a5eb7223 */ /* 0x080fe400000000eb */
[----:B------:R-:W-:-:S02]  /*46d0*/  FFMA R183, R167, R183, R185 ;  /* 0x000000b7a7b77223 */ /* 0x000fc400000000b9 */
[CC--:B------:R-:W-:Y:S02]  /*46e0*/  FFMA R185, R154.reuse, R239.reuse, R46 ;  /* 0x000000ef9ab97223 */ /* 0x0c0fe4000000002e */
[----:B------:R-:W-:Y:S02]  /*46f0*/  FFMA R46, R169, R239, R244 ;  /* 0x000000efa92e7223 */ /* 0x000fe400000000f4 */
[-C--:B------:R-:W-:Y:S02]  /*4700*/  FFMA R239, R154, R230.reuse, R45 ;  /* 0x000000e69aef7223 */ /* 0x080fe4000000002d */
[-C--:B------:R-:W-:Y:S02]  /*4710*/  FFMA R227, R162, R230.reuse, R227 ;  /* 0x000000e6a2e37223 */ /* 0x080fe400000000e3 */
[----:B------:R-:W-:Y:S02]  /*4720*/  FFMA R181, R163, R230, R181 ;  /* 0x000000e6a3b57223 */ /* 0x000fe400000000b5 */
[----:B0-----:R-:W-:-:S02]  /*4730*/  FFMA R41, R167, R184, R232 ;  /* 0x000000b8a7297223 */ /* 0x001fc400000000e8 */
[----:B------:R-:W0:Y:S01]  /*4740*/  LDS R232, [R151.X4+0xb10] ;  /* 0x000b100097e87984 */ /* 0x000e220000004800 */
[-C--:B------:R-:W-:Y:S02]  /*4750*/  FFMA R235, R169, R230.reuse, R235 ;  /* 0x000000e6a9eb7223 */ /* 0x080fe400000000eb */
[----:B------:R-:W-:Y:S02]  /*4760*/  FFMA R230, R171, R230, R183 ;  /* 0x000000e6abe67223 */ /* 0x000fe400000000b7 */
        /* <DEDUP_REMOVED lines=8> */
[-C--:B------:R-:W-:Y:S02]  /*47f0*/  FFMA R46, R173, R184.reuse, R46 ;  /* 0x000000b8ad2e7223 */ /* 0x080fe4000000002e */
[----:B------:R-:W-:-:S02]  /*4800*/  FFMA R182, R174, R184, R182 ;  /* 0x000000b8aeb67223 */ /* 0x000fc400000000b6 */
[----:B------:R-:W-:Y:S02]  /*4810*/  FFMA R184, R175, R184, R49 ;  /* 0x000000b8afb87223 */ /* 0x000fe40000000031 */
[-C--:B-1----:R-:W-:Y:S02]  /*4820*/  FFMA R48, R156, R237.reuse, R51 ;  /* 0x000000ed9c307223 */ /* 0x082fe40000000033 */
        /* <DEDUP_REMOVED lines=11> */
[----:B------:R-:W1:Y:S01]  /*48e0*/  LDS R230, [R151.X4+0xcdc] ;  /* 0x000cdc0097e67984 */ /* 0x000e620000004800 */
[-C--:B--2---:R-:W-:Y:S02]  /*48f0*/  FFMA R239, R152, R42.reuse, R38 ;  /* 0x0000002a98ef7223 */ /* 0x084fe40000000026 */
[-C--:B------:R-:W-:Y:S02]  /*4900*/  FFMA R241, R155, R42.reuse, R26 ;  /* 0x0000002a9bf17223 */ /* 0x080fe4000000001a */
[-C--:B------:R-:W-:Y:S02]  /*4910*/  FFMA R38, R163, R42.reuse, R185 ;  /* 0x0000002aa3267223 */ /* 0x080fe400000000b9 */
[----:B------:R-:W2:Y:S01]  /*4920*/  LDS R185, [R151.X4+0xce4] ;  /* 0x000ce40097b97984 */ /* 0x000ea20000004800 */
[----:B------:R-:W-:-:S02]  /*4930*/  FFMA R26, R176, R42, R45 ;  /* 0x0000002ab01a7223 */ /* 0x000fc4000000002d */
[-C--:B------:R-:W-:Y:S02]  /*4940*/  FFMA R45, R127, R42.reuse, R182 ;  /* 0x0000002a7f2d7223 */ /* 0x080fe400000000b6 */
[----:B------:R-:W3:Y:S01]  /*4950*/  LDS R182, [R151.X4+0xeb0] ;  /* 0x000eb00097b67984 */ /* 0x000ee20000004800 */
[----:B------:R-:W-:-:S03]  /*4960*/  FFMA R46, R177, R42, R46 ;  /* 0x0000002ab12e7223 */ /* 0x000fc6000000002e */
[----:B------:R4:W-:Y:S04]  /*4970*/  STL [R1+0x60], R26 ;  /* 0x0000601a01007387 */ /* 0x0009e80000100800 */
[----:B------:R0:W-:Y:S01]  /*4980*/  STL [R1+0x78], R46 ;  /* 0x0000782e01007387 */ /* 0x0001e20000100800 */
[----:B----4-:R-:W-:Y:S02]  /*4990*/  FFMA R26, R150, R42, R184 ;  /* 0x0000002a961a7223 */ /* 0x010fe400000000b8 */
[-C--:B0-----:R-:W-:Y:S02]  /*49a0*/  FFMA R46, R154, R232.reuse, R29 ;  /* 0x000000e89a2e7223 */ /* 0x081fe4000000001d */
[-C--:B------:R-:W-:Y:S01]  /*49b0*/  FFMA R29, R176, R232.reuse, R233 ;  /* 0x000000e8b01d7223 */ /* 0x080fe200000000e9 */
[----:B------:R-:W-:Y:S01]  /*49c0*/  STL [R1+0x7c], R45 ;  /* 0x00007c2d01007387 */ /* 0x000fe20000100800 */
[----:B------:R-:W-:-:S02]  /*49d0*/  FFMA R184, R155, R232, R25 ;  /* 0x000000e89bb87223 */ /* 0x000fc40000000019 */
[----:B------:R-:W-:Y:S01]  /*49e0*/  FFMA R25, R177, R232, R235 ;  /* 0x000000e8b1197223 */ /* 0x000fe200000000eb */
[----:B------:R0:W-:Y:S01]  /*49f0*/  STL [R1+0x80], R26 ;  /* 0x0000801a01007387 */ /* 0x0001e20000100800 */
[----:B------:R-:W-:-:S03]  /*4a00*/  FFMA R183, R162, R42, R183 ;  /* 0x0000002aa2b77223 */ /* 0x000fc600000000b7 */
[----:B------:R4:W-:Y:S01]  /*4a10*/  STL [R1+0x44], R29 ;  /* 0x0000441d01007387 */ /* 0x0009e20000100800 */
[-C--:B------:R-:W-:Y:S02]  /*4a20*/  FFMA R240, R153, R42.reuse, R34 ;  /* 0x0000002a99f07223 */ /* 0x080fe40000000022 */
[----:B------:R-:W-:Y:S02]  /*4a30*/  FFMA R30, R154, R42, R30 ;  /* 0x0000002a9a1e7223 */ /* 0x000fe4000000001e */
[-C--:B0-----:R-:W-:Y:S01]  /*4a40*/  FFMA R26, R127, R232.reuse, R236 ;  /* 0x000000e87f1a7223 */ /* 0x081fe200000000ec */
[----:B------:R0:W-:Y:S01]  /*4a50*/  STL [R1+0x48], R25 ;  /* 0x0000481901007387 */ /* 0x0001e20000100800 */
[----:B----4-:R-:W-:-:S03]  /*4a60*/  FFMA R29, R150, R232, R237 ;  /* 0x000000e8961d7223 */ /* 0x010fc600000000ed */
[----:B------:R4:W-:Y:S01]  /*4a70*/  STL [R1+0x4c], R26 ;  /* 0x00004c1a01007387 */ /* 0x0009e20000100800 */
[-C--:B------:R-:W-:Y:S02]  /*4a80*/  FFMA R238, R160, R42.reuse, R238 ;  /* 0x0000002aa0ee7223 */ /* 0x080fe400000000ee */
[-C--:B------:R-:W-:Y:S02]  /*4a90*/  FFMA R34, R161, R42.reuse, R242 ;  /* 0x0000002aa1227223 */ /* 0x080fe400000000f2 */
[-C--:B------:R-:W-:Y:S02]  /*4aa0*/  FFMA R57, R168, R42.reuse, R57 ;  /* 0x0000002aa8397223 */ /* 0x080fe40000000039 */
[-C--:B------:R-:W-:Y:S02]  /*4ab0*/  FFMA R55, R169, R42.reuse, R55 ;  /* 0x0000002aa9377223 */ /* 0x080fe40000000037 */
[-C--:B------:R-:W-:Y:S02]  /*4ac0*/  FFMA R231, R170, R42.reuse, R231 ;  /* 0x0000002aaae77223 */ /* 0x080fe400000000e7 */
[----:B------:R-:W-:Y:S01]  /*4ad0*/  FFMA R41, R171, R42, R41 ;  /* 0x0000002aab297223 */ /* 0x000fe20000000029 */
[----:B------:R5:W-:Y:S01]  /*4ae0*/  STL [R1+0x50], R29 ;  /* 0x0000501d01007387 */ /* 0x000be20000100800 */
[----:B------:R-:W-:-:S02]  /*4af0*/  FFMA R42, R152, R232, R37 ;  /* 0x000000e8982a7223 */ /* 0x000fc40000000025 */
[----:B-1----:R-:W-:Y:S02]  /*4b00*/  FFMA R37, R166, R230, R183 ;  /* 0x000000e6a6257223 */ /* 0x002fe400000000b7 */
[----:B------:R-:W-:Y:S01]  /*4b10*/  FFMA R45, R153, R232, R33 ;  /* 0x000000e8992d7223 */ /* 0x000fe20000000021 */
[----:B------:R-:W1:Y:S01]  /*4b20*/  LDS R183, [R151.X4+0xeb8] ;  /* 0x000eb80097b77984 */ /* 0x000e620000004800 */
[-C--:B0-----:R-:W-:Y:S02]  /*4b30*/  FFMA R25, R156, R230.reuse, R239 ;  /* 0x000000e69c197223 */ /* 0x081fe400000000ef */
[-C--:B----4-:R-:W-:Y:S02]  /*4b40*/  FFMA R26, R157, R230.reuse, R240 ;  /* 0x000000e69d1a7223 */ /* 0x090fe400000000f0 */
[-C--:B-----5:R-:W-:Y:S02]  /*4b50*/  FFMA R29, R158, R230.reuse, R30 ;  /* 0x000000e69e1d7223 */ /* 0x0a0fe4000000001e */
        /* <DEDUP_REMOVED lines=8> */
[----:B--2---:R-:W-:Y:S02]  /*4be0*/  FFMA R41, R156, R185, R42 ;  /* 0x000000b99c297223 */ /* 0x004fe4000000002a */
        /* <DEDUP_REMOVED lines=10> */
[-C--:B---3--:R-:W-:Y:S02]  /*4c90*/  FFMA R22, R152, R182.reuse, R22 ;  /* 0x000000b698167223 */ /* 0x088fe40000000016 */
        /* <DEDUP_REMOVED lines=15> */
[----:B------:R-:W-:Y:S01]  /*4d90*/  FFMA R182, R150, R182, R230 ;  /* 0x000000b696b67223 */ /* 0x000fe200000000e6 */
[----:B------:R-:W0:Y:S01]  /*4da0*/  LDS R184, [R151.X4+0x1074] ;  /* 0x0010740097b87984 */ /* 0x000e220000004800 */
[----:B------:R-:W-:-:S02]  /*4db0*/  FFMA R48, R164, R185, R48 ;  /* 0x000000b9a4307223 */ /* 0x000fc40000000030 */
[-C--:B------:R-:W-:Y:S02]  /*4dc0*/  FFMA R49, R165, R185.reuse, R49 ;  /* 0x000000b9a5317223 */ /* 0x080fe40000000031 */
[-C--:B------:R-:W-:Y:S02]  /*4dd0*/  FFMA R51, R166, R185.reuse, R51 ;  /* 0x000000b9a6337223 */ /* 0x080fe40000000033 */
[-C--:B------:R-:W-:Y:S02]  /*4de0*/  FFMA R52, R167, R185.reuse, R52 ;  /* 0x000000b9a7347223 */ /* 0x080fe40000000034 */
[-C--:B------:R-:W-:Y:S02]  /*4df0*/  FFMA R56, R172, R185.reuse, R56 ;  /* 0x000000b9ac387223 */ /* 0x080fe40000000038 */
[-C--:B------:R-:W-:Y:S02]  /*4e00*/  FFMA R54, R173, R185.reuse, R54 ;  /* 0x000000b9ad367223 */ /* 0x080fe40000000036 */
[-C--:B------:R-:W-:Y:S01]  /*4e10*/  FFMA R227, R174, R185.reuse, R227 ;  /* 0x000000b9aee37223 */ /* 0x080fe200000000e3 */
[----:B------:R-:W-:Y:S01]  /*4e20*/  STL [R1+0x18], R231 ;  /* 0x000018e701007387 */ /* 0x000fe20000100800 */
[----:B------:R-:W-:-:S03]  /*4e30*/  FFMA R185, R175, R185, R181 ;  /* 0x000000b9afb97223 */ /* 0x000fc600000000b5 */
[----:B------:R-:W2:Y:S04]  /*4e40*/  LDS R181, [R151.X4+0x107c] ;  /* 0x00107c0097b57984 */ /* 0x000ea80000004800 */
[----:B------:R-:W-:Y:S04]  /*4e50*/  STL [R1+0x20], R182 ;  /* 0x000020b601007387 */ /* 0x000fe80000100800 */
[----:B------:R-:W3:Y:S01]  /*4e60*/  LDS R182, [R151.X4+0x1248] ;  /* 0x0012480097b67984 */ /* 0x000ee20000004800 */
[-C--:B-1----:R-:W-:Y:S02]  /*4e70*/  FFMA R21, R152, R183.reuse, R21 ;  /* 0x000000b798157223 */ /* 0x082fe40000000015 */
        /* <DEDUP_REMOVED lines=14> */
[----:B------:R-:W-:-:S03]  /*4f60*/  FFMA R183, R150, R183, R185 ;  /* 0x000000b796b77223 */ /* 0x000fc600000000b9 */
[----:B------:R-:W-:Y:S01]  /*4f70*/  STL [R1+0x14], R227 ;  /* 0x000014e301007387 */ /* 0x000fe20000100800 */
[----:B0-----:R-:W-:-:S03]  /*4f80*/  FFMA R32, R165, R184, R32 ;  /* 0x000000b8a5207223 */ /* 0x001fc60000000020 */
[----:B------:R0:W-:Y:S01]  /*4f90*/  STL [R1+0x1c], R183 ;  /* 0x00001cb701007387 */ /* 0x0001e20000100800 */
[-C--:B------:R-:W-:Y:S02]  /*4fa0*/  FFMA R36, R172, R184.reuse, R36 ;  /* 0x000000b8ac247223 */ /* 0x080fe40000000024 */
[-C--:B------:R-:W-:Y:S02]  /*4fb0*/  FFMA R24, R156, R184.reuse, R24 ;  /* 0x000000b89c187223 */ /* 0x080fe40000000018 */
[-C--:B------:R-:W-:Y:S02]  /*4fc0*/  FFMA R20, R157, R184.reuse, R20 ;  /* 0x000000b89d147223 */ /* 0x080fe40000000014 */
[-C--:B------:R-:W-:Y:S02]  /*4fd0*/  FFMA R16, R158, R184.reuse, R16 ;  /* 0x000000b89e107223 */ /* 0x080fe40000000010 */
[-C--:B0-----:R-:W-:Y:S02]  /*4fe0*/  FFMA R183, R167, R184.reuse, R28 ;  /* 0x000000b8a7b77223 */ /* 0x081fe4000000001c */
[----:B------:R-:W0:Y:S01]  /*4ff0*/  LDS R28, [R151.X4+0x1250] ;  /* 0x00125000971c7984 */ /* 0x000e220000004800 */
[----:B------:R-:W-:-:S02]  /*5000*/  FFMA R35, R159, R184, R35 ;  /* 0x000000b89f237223 */ /* 0x000fc40000000023 */
[-C--:B------:R-:W-:Y:S02]  /*5010*/  FFMA R40, R164, R184.reuse, R40 ;  /* 0x000000b8a4287223 */ /* 0x080fe40000000028 */
[-C--:B------:R-:W-:Y:S02]  /*5020*/  FFMA R39, R166, R184.reuse, R39 ;  /* 0x000000b8a6277223 */ /* 0x080fe40000000027 */
[-C--:B------:R-:W-:Y:S02]  /*5030*/  FFMA R31, R173, R184.reuse, R31 ;  /* 0x000000b8ad1f7223 */ /* 0x080fe4000000001f */
[CC--:B------:R-:W-:Y:S02]  /*5040*/  FFMA R12, R174.reuse, R184.reuse, R12 ;  /* 0x000000b8ae0c7223 */ /* 0x0c0fe4000000000c */
[----:B------:R-:W-:Y:S02]  /*5050*/  FFMA R27, R175, R184, R27 ;  /* 0x000000b8af1b7223 */ /* 0x000fe4000000001b */
[----:B--2---:R-:W-:-:S02]  /*5060*/  FFMA R184, R174, R181, R11 ;  /* 0x000000b5aeb87223 */ /* 0x004fc4000000000b */
[-C--:B------:R-:W-:Y:S01]  /*5070*/  FFMA R23, R156, R181.reuse, R23 ;  /* 0x000000b59c177223 */ /* 0x080fe20000000017 */
[----:B------:R-:W1:Y:S01]  /*5080*/  LDS R11, [R151.X4+0x141c] ;  /* 0x00141c00970b7984 */ /* 0x000e620000004800 */
        /* <DEDUP_REMOVED lines=9> */
[----:B------:R-:W-:Y:S02]  /*5120*/  FFMA R43, R175, R181, R43 ;  /* 0x000000b5af2b7223 */ /* 0x000fe4000000002b */
[----:B---3--:R-:W-:-:S02]  /*5130*/  FFMA R181, R169, R182, R32 ;  /* 0x000000b6a9b57223 */ /* 0x008fc40000000020 */
[-C--:B------:R-:W-:Y:S01]  /*5140*/  FFMA R36, R176, R182.reuse, R36 ;  /* 0x000000b6b0247223 */ /* 0x080fe20000000024 */
[----:B------:R-:W2:Y:S01]  /*5150*/  LDS R32, [R151.X4+0x1424] ;  /* 0x0014240097207984 */ /* 0x000ea20000004800 */
[-C--:B------:R-:W-:Y:S02]  /*5160*/  FFMA R31, R177, R182.reuse, R31 ;  /* 0x000000b6b11f7223 */ /* 0x080fe4000000001f */
[-C--:B------:R-:W-:Y:S01]  /*5170*/  FFMA R12, R127, R182.reuse, R12 ;  /* 0x000000b67f0c7223 */ /* 0x080fe2000000000c */
[----:B------:R-:W-:Y:S01]  /*5180*/  STL [R1+0xc], R36 ;  /* 0x00000c2401007387 */ /* 0x000fe20000100800 */
[----:B------:R-:W-:-:S03]  /*5190*/  FFMA R44, R150, R182, R27 ;  /* 0x000000b6962c7223 */ /* 0x000fc6000000001b */
[----:B------:R3:W-:Y:S04]  /*51a0*/  STL [R1+0x8], R31 ;  /* 0x0000081f01007387 */ /* 0x0007e80000100800 */
[----:B------:R-:W-:Y:S04]  /*51b0*/  STL [R1+0x4], R12 ;  /* 0x0000040c01007387 */ /* 0x000fe80000100800 */
[----:B------:R-:W4:Y:S04]  /*51c0*/  LDS R12, [R151.X4+0x15f0] ;  /* 0x0015f000970c7984 */ /* 0x000f280000004800 */
[----:B------:R-:W5:Y:S01]  /*51d0*/  LDS R27, [R151.X4+0x15f8] ;  /* 0x0015f800971b7984 */ /* 0x000f620000004800 */
        /* <DEDUP_REMOVED lines=9> */
[CC--:B------:R-:W-:Y:S02]  /*5270*/  FFMA R39, R170.reuse, R182.reuse, R39 ;  /* 0x000000b6aa277223 */ /* 0x0c0fe40000000027 */
[----:B------:R-:W-:Y:S02]  /*5280*/  FFMA R183, R171, R182, R183 ;  /* 0x000000b6abb77223 */ /* 0x000fe400000000b7 */
[-C--:B0-----:R-:W-:Y:S02]  /*5290*/  FFMA R178, R163, R28.reuse, R178 ;  /* 0x0000001ca3b27223 */ /* 0x081fe400000000b2 */
[----:B---3--:R-:W-:-:S02]  /*52a0*/  FFMA R31, R170, R28, R50 ;  /* 0x0000001caa1f7223 */ /* 0x008fc40000000032 */
[-C--:B------:R-:W-:Y:S02]  /*52b0*/  FFMA R182, R153, R28.reuse, R5 ;  /* 0x0000001c99b67223 */ /* 0x080fe40000000005 */
[-C--:B------:R-:W-:Y:S02]  /*52c0*/  FFMA R50, R177, R28.reuse, R47 ;  /* 0x0000001cb1327223 */ /* 0x080fe4000000002f */
[-C--:B------:R-:W-:Y:S02]  /*52d0*/  FFMA R47, R127, R28.reuse, R184 ;  /* 0x0000001c7f2f7223 */ /* 0x080fe400000000b8 */
[----:B-1----:R-:W-:Y:S02]  /*52e0*/  FFMA R184, R157, R11, R6 ;  /* 0x0000000b9db87223 */ /* 0x002fe40000000006 */
[-C--:B------:R-:W-:Y:S02]  /*52f0*/  FFMA R227, R154, R28.reuse, R3 ;  /* 0x0000001c9ae37223 */ /* 0x080fe40000000003 */
[----:B------:R-:W-:-:S02]  /*5300*/  FFMA R230, R155, R28, R0 ;  /* 0x0000001c9be67223 */ /* 0x000fc40000000000 */
[----:B------:R-:W-:Y:S02]  /*5310*/  FFMA R6, R164, R11, R24 ;  /* 0x0000000ba4067223 */ /* 0x000fe40000000018 */
[-C--:B------:R-:W-:Y:S02]  /*5320*/  FFMA R0, R168, R28.reuse, R179 ;  /* 0x0000001ca8007223 */ /* 0x080fe400000000b3 */
[----:B------:R-:W-:Y:S02]  /*5330*/  FFMA R3, R169, R28, R180 ;  /* 0x0000001ca9037223 */ /* 0x000fe400000000b4 */
[----:B--2---:R-:W-:Y:S02]  /*5340*/  FFMA R24, R167, R32, R178 ;  /* 0x00000020a7187223 */ /* 0x004fe400000000b2 */
[-C--:B------:R-:W-:Y:S01]  /*5350*/  FFMA R36, R160, R28.reuse, R23 ;  /* 0x0000001ca0247223 */ /* 0x080fe20000000017 */
[----:B------:R-:W0:Y:S01]  /*5360*/  LDS R178, [R151.X4+0x1084] ;  /* 0x0010840097b27984 */ /* 0x000e220000004800 */
[----:B------:R-:W-:-:S02]  /*5370*/  FFMA R179, R171, R28, R53 ;  /* 0x0000001cabb37223 */ /* 0x000fc40000000035 */
[----:B------:R-:W-:Y:S02]  /*5380*/  FFMA R180, R157, R32, R182 ;  /* 0x000000209db47223 */ /* 0x000fe400000000b6 */
[-C--:B------:R-:W-:Y:S01]  /*5390*/  FFMA R233, R152, R28.reuse, R7 ;  /* 0x0000001c98e97223 */ /* 0x080fe20000000007 */
[----:B------:R-:W1:Y:S01]  /*53a0*/  LDS R182, [R151.X4+0x108c] ;  /* 0x00108c0097b67984 */ /* 0x000e620000004800 */
        /* <DEDUP_REMOVED lines=24> */
[----:B------:R-:W-:Y:S02]  /*5530*/  FFMA R179, R175, R32, R179 ;  /* 0x00000020afb37223 */ /* 0x000fe400000000b3 */
[-C--:B----4-:R-:W-:Y:S02]  /*5540*/  FFMA R3, R162, R12.reuse, R4 ;  /* 0x0000000ca2037223 */ /* 0x090fe40000000004 */
        /* <DEDUP_REMOVED lines=15> */
[-C--:B-----5:R-:W-:Y:S02]  /*5640*/  FFMA R12, R161, R27.reuse, R180 ;  /* 0x0000001ba10c7223 */ /* 0x0a0fe400000000b4 */
[----:B------:R-:W2:Y:S01]  /*5650*/  LDS R180, [R151.X4+0x1258] ;  /* 0x0012580097b47984 */ /* 0x000ea20000004800 */
        /* <DEDUP_REMOVED lines=15> */
[-C--:B0-----:R-:W-:Y:S02]  /*5750*/  FFMA R179, R159, R178.reuse, R10 ;  /* 0x000000b29fb37223 */ /* 0x081fe4000000000a */
[-C--:B------:R-:W-:Y:S01]  /*5760*/  FFMA R22, R156, R178.reuse, R22 ;  /* 0x000000b29c167223 */ /* 0x080fe20000000016 */
[----:B------:R-:W0:Y:S01]  /*5770*/  LDS R10, [R151.X4+0x1260] ;  /* 0x00126000970a7984 */ /* 0x000e220000004800 */
        /* <DEDUP_REMOVED lines=9> */
[----:B------:R-:W-:Y:S02]  /*5810*/  FFMA R38, R175, R178, R38 ;  /* 0x000000b2af267223 */ /* 0x000fe40000000026 */
[-C--:B-1----:R-:W-:Y:S02]  /*5820*/  FFMA R184, R172, R182.reuse, R48 ;  /* 0x000000b6acb87223 */ /* 0x082fe40000000030 */
        /* <DEDUP_REMOVED lines=11> */
[----:B------:R-:W1:Y:S01]  /*58e0*/  LDS R182, [R151.X4+0x142c] ;  /* 0x00142c0097b67984 */ /* 0x000e620000004800 */
[----:B--2---:R-:W-:-:S03]  /*58f0*/  FFMA R230, R169, R180, R26 ;  /* 0x000000b4a9e67223 */ /* 0x004fc6000000001a */
[----:B------:R-:W2:Y:S01]  /*5900*/  LDS R26, [R151.X4+0x1600] ;  /* 0x00160000971a7984 */ /* 0x000ea20000004800 */
[-C--:B------:R-:W-:Y:S02]  /*5910*/  FFMA R22, R160, R180.reuse, R22 ;  /* 0x000000b4a0167223 */ /* 0x080fe40000000016 */
[-C--:B------:R-:W-:Y:S02]  /*5920*/  FFMA R179, R163, R180.reuse, R179 ;  /* 0x000000b4a3b37223 */ /* 0x080fe400000000b3 */
[----:B------:R-:W-:Y:S02]  /*5930*/  FFMA R29, R170, R180, R29 ;  /* 0x000000b4aa1d7223 */ /* 0x000fe4000000001d */
[----:B0-----:R-:W-:Y:S02]  /*5940*/  FFMA R232, R153, R10, R194 ;  /* 0x0000000a99e87223 */ /* 0x001fe400000000c2 */
[----:B------:R-:W-:Y:S02]  /*5950*/  FFMA R52, R176, R180, R33 ;  /* 0x000000b4b0347223 */ /* 0x000fe40000000021 */
[----:B------:R-:W-:-:S02]  /*5960*/  FFMA R233, R152, R10, R197 ;  /* 0x0000000a98e97223 */ /* 0x000fc400000000c5 */
[-C--:B------:R-:W-:Y:S02]  /*5970*/  FFMA R194, R161, R10.reuse, R17 ;  /* 0x0000000aa1c27223 */ /* 0x080fe40000000011 */
[-C--:B------:R-:W-:Y:S02]  /*5980*/  FFMA R197, R162, R10.reuse, R13 ;  /* 0x0000000aa2c57223 */ /* 0x080fe4000000000d */
[----:B------:R-:W-:Y:S02]  /*5990*/  FFMA R33, R169, R10, R178 ;  /* 0x0000000aa9217223 */ /* 0x000fe400000000b2 */
[-C--:B------:R-:W-:Y:S01]  /*59a0*/  FFMA R149, R152, R180.reuse, R149 ;  /* 0x000000b498957223 */ /* 0x080fe20000000095 */
[----:B------:R-:W0:Y:S01]  /*59b0*/  LDS R178, [R151.X4+0x1608] ;  /* 0x0016080097b27984 */ /* 0x000e220000004800 */
        /* <DEDUP_REMOVED lines=8> */
[----:B-1----:R-:W-:Y:S02]  /*5a40*/  FFMA R17, R164, R182, R22 ;  /* 0x000000b6a4117223 */ /* 0x002fe40000000016 */
[-C--:B------:R-:W-:Y:S02]  /*5a50*/  FFMA R46, R127, R180.reuse, R37 ;  /* 0x000000b47f2e7223 */ /* 0x080fe40000000025 */
[----:B------:R-:W-:Y:S02]  /*5a60*/  FFMA R42, R150, R180, R38 ;  /* 0x000000b4962a7223 */ /* 0x000fe40000000026 */
[----:B------:R-:W-:Y:S02]  /*5a70*/  FFMA R13, R171, R10, R181 ;  /* 0x0000000aab0d7223 */ /* 0x000fe400000000b5 */
[----:B------:R-:W-:Y:S02]  /*5a80*/  FFMA R22, R167, R182, R179 ;  /* 0x000000b6a7167223 */ /* 0x000fe400000000b3 */
[----:B------:R-:W-:Y:S01]  /*5a90*/  FFMA R180, R163, R10, R9 ;  /* 0x0000000aa3b47223 */ /* 0x000fe20000000009 */
[----:B------:R-:W1:Y:S01]  /*5aa0*/  LDS R179, [R151.X4+0x17c4] ;  /* 0x0017c40097b37984 */ /* 0x000e620000004800 */
        /* <DEDUP_REMOVED lines=20> */
[----:B------:R-:W2:Y:S01]  /*5bf0*/  LDS R181, [R151.X4+0x1998] ;  /* 0x0019980097b57984 */ /* 0x000ea20000004800 */
        /* <DEDUP_REMOVED lines=10> */
[-C--:B------:R-:W-:Y:S01]  /*5ca0*/  FFMA R17, R168, R26.reuse, R17 ;  /* 0x0000001aa8117223 */ /* 0x080fe20000000011 */
[----:B------:R-:W-:Y:S01]  /*5cb0*/  LDS R183, [R151.X4+0x17cc] ;  /* 0x0017cc0097b77984 */ /* 0x000fe20000004800 */
[----:B------:R-:W-:-:S02]  /*5cc0*/  FFMA R18, R169, R26, R18 ;  /* 0x0000001aa9127223 */ /* 0x000fc40000000012 */
[-C--:B------:R-:W-:Y:S02]  /*5cd0*/  FFMA R21, R170, R26.reuse, R21 ;  /* 0x0000001aaa157223 */ /* 0x080fe40000000015 */
[-C--:B------:R-:W-:Y:S02]  /*5ce0*/  FFMA R22, R171, R26.reuse, R22 ;  /* 0x0000001aab167223 */ /* 0x080fe40000000016 */
[-C--:B------:R-:W-:Y:S02]  /*5cf0*/  FFMA R38, R176, R26.reuse, R38 ;  /* 0x0000001ab0267223 */ /* 0x080fe40000000026 */
[-C--:B------:R-:W-:Y:S02]  /*5d00*/  FFMA R34, R177, R26.reuse, R230 ;  /* 0x0000001ab1227223 */ /* 0x080fe400000000e6 */
[----:B------:R-:W-:Y:S02]  /*5d10*/  FFMA R26, R150, R26, R182 ;  /* 0x0000001a961a7223 */ /* 0x000fe400000000b6 */
[----:B------:R-:W3:Y:S01]  /*5d20*/  LDS R182, [R151.X4+0x1b6c] ;  /* 0x001b6c0097b67984 */ /* 0x000ee20000004800 */
[----:B------:R-:W-:-:S02]  /*5d30*/  FFMA R146, R156, R227, R233 ;  /* 0x000000e39c927223 */ /* 0x000fc400000000e9 */
[-C--:B------:R-:W-:Y:S02]  /*5d40*/  FFMA R147, R157, R227.reuse, R232 ;  /* 0x000000e39d937223 */ /* 0x080fe400000000e8 */
[-C--:B------:R-:W-:Y:S02]  /*5d50*/  FFMA R148, R158, R227.reuse, R231 ;  /* 0x000000e39e947223 */ /* 0x080fe400000000e7 */
[-C--:B------:R-:W-:Y:S02]  /*5d60*/  FFMA R149, R159, R227.reuse, R229 ;  /* 0x000000e39f957223 */ /* 0x080fe400000000e5 */
[-C--:B------:R-:W-:Y:S01]  /*5d70*/  FFMA R191, R164, R227.reuse, R191 ;  /* 0x000000e3a4bf7223 */ /* 0x080fe200000000bf */
[----:B------:R-:W-:Y:S01]  /*5d80*/  LDS R229, [R151.X4+0x1b74] ;  /* 0x001b740097e57984 */ /* 0x000fe20000004800 */
[-C--:B------:R-:W-:Y:S02]  /*5d90*/  FFMA R194, R165, R227.reuse, R194 ;  /* 0x000000e3a5c27223 */ /* 0x080fe400000000c2 */
[----:B------:R-:W-:-:S02]  /*5da0*/  FFMA R197, R166, R227, R197 ;  /* 0x000000e3a6c57223 */ /* 0x000fc400000000c5 */
[-C--:B------:R-:W-:Y:S02]  /*5db0*/  FFMA R180, R167, R227.reuse, R180 ;  /* 0x000000e3a7b47223 */ /* 0x080fe400000000b4 */
[-C--:B------:R-:W-:Y:S02]  /*5dc0*/  FFMA R37, R172, R227.reuse, R37 ;  /* 0x000000e3ac257223 */ /* 0x080fe40000000025 */
[----:B------:R-:W-:Y:S02]  /*5dd0*/  FFMA R33, R173, R227, R33 ;  /* 0x000000e3ad217223 */ /* 0x000fe40000000021 */
[-C--:B0-----:R-:W-:Y:S02]  /*5de0*/  FFMA R215, R152, R178.reuse, R215 ;  /* 0x000000b298d77223 */ /* 0x081fe400000000d7 */
        /* <DEDUP_REMOVED lines=16> */
[----:B------:R-:W-:Y:S01]  /*5ef0*/  FFMA R2, R165, R179, R2 ;  /* 0x000000b3a5027223 */ /* 0x000fe20000000002 */
[----:B------:R-:W0:Y:S01]  /*5f00*/  LDS R0, [R151.X4+0x19a0] ;  /* 0x0019a00097007984 */ /* 0x000e220000004800 */
[-C--:B--2---:R-:W-:Y:S02]  /*5f10*/  FFMA R198, R154, R181.reuse, R198 ;  /* 0x000000b59ac67223 */ /* 0x084fe400000000c6 */
[----:B------:R-:W-:Y:S02]  /*5f20*/  FFMA R230, R169, R181, R2 ;  /* 0x000000b5a9e67223 */ /* 0x000fe40000000002 */
[----:B------:R-:W1:Y:S01]  /*5f30*/  LDS R2, [R151.X4+0x1d40] ;  /* 0x001d400097027984 */ /* 0x000e620000004800 */
[----:B---3--:R-:W-:-:S03]  /*5f40*/  FFMA R232, R158, R182, R198 ;  /* 0x000000b69ee87223 */ /* 0x008fc600000000c6 */
[----:B------:R-:W2:Y:S01]  /*5f50*/  LDS R198, [R151.X4+0x17d4] ;  /* 0x0017d40097c67984 */ /* 0x000ea20000004800 */
        /* <DEDUP_REMOVED lines=10> */
[----:B------:R-:W-:Y:S02]  /*6000*/  FFMA R185, R172, R183, R19 ;  /* 0x000000b7acb97223 */ /* 0x000fe40000000013 */
        /* <DEDUP_REMOVED lines=12> */
[----:B------:R-:W-:-:S02]  /*60d0*/  FFMA R3, R170, R181, R3 ;  /* 0x000000b5aa037223 */ /* 0x000fc40000000003 */
[----:B------:R-:W-:Y:S02]  /*60e0*/  FFMA R183, R175, R183, R24 ;  /* 0x000000b7afb77223 */ /* 0x000fe40000000018 */
[CC--:B------:R-:W-:Y:S02]  /*60f0*/  FFMA R200, R152.reuse, R181.reuse, R200 ;  /* 0x000000b598c87223 */ /* 0x0c0fe400000000c8 */
[----:B0-----:R-:W-:Y:S02]  /*6100*/  FFMA R237, R152, R0, R206 ;  /* 0x0000000098ed7223 */ /* 0x001fe400000000ce */
        /* <DEDUP_REMOVED lines=10> */
[-C--:B------:R-:W-:Y:S02]  /*61b0*/  FFMA R231, R157, R182.reuse, R199 ;  /* 0x000000b69de77223 */ /* 0x080fe400000000c7 */
[----:B------:R-:W-:Y:S02]  /*61c0*/  FFMA R206, R165, R182, R60 ;  /* 0x000000b6a5ce7223 */ /* 0x000fe4000000003c */
[-C--:B------:R-:W-:Y:S02]  /*61d0*/  FFMA R181, R154, R0.reuse, R204 ;  /* 0x000000009ab57223 */ /* 0x080fe400000000cc */
[-C--:B------:R-:W-:Y:S02]  /*61e0*/  FFMA R7, R168, R0.reuse, R11 ;  /* 0x00000000a8077223 */ /* 0x080fe4000000000b */
        /* <DEDUP_REMOVED lines=14> */
[-C--:B------:R-:W-:Y:S01]  /*62d0*/  FFMA R235, R156, R182.reuse, R200 ;  /* 0x000000b69ceb7223 */ /* 0x080fe200000000c8 */
[----:B------:R-:W0:Y:S01]  /*62e0*/  LDS R0, [R151.X4+0x1d48] ;  /* 0x001d480097007984 */ /* 0x000e220000004800 */
[-C--:B------:R-:W-:Y:S02]  /*62f0*/  FFMA R200, R167, R182.reuse, R64 ;  /* 0x000000b6a7c87223 */ /* 0x080fe40000000040 */
[----:B------:R-:W-:Y:S02]  /*6300*/  FFMA R238, R175, R182, R4 ;  /* 0x000000b6afee7223 */ /* 0x000fe40000000004 */
[-C--:B-1----:R-:W-:Y:S02]  /*6310*/  FFMA R64, R169, R2.reuse, R206 ;  /* 0x00000002a9407223 */ /* 0x082fe400000000ce */
[----:B------:R-:W1:Y:S01]  /*6320*/  LDS R206, [R151.X4+0x17dc] ;  /* 0x0017dc0097ce7984 */ /* 0x000e620000004800 */
[----:B------:R-:W-:-:S03]  /*6330*/  FFMA R4, R127, R2, R199 ;  /* 0x000000027f047223 */ /* 0x000fc600000000c7 */
[----:B------:R-:W3:Y:S01]  /*6340*/  LDS R199, [R151.X4+0x19a8] ;  /* 0x0019a80097c77984 */ /* 0x000ee20000004800 */
[----:B------:R-:W-:Y:S02]  /*6350*/  FFMA R60, R161, R2, R231 ;  /* 0x00000002a13c7223 */ /* 0x000fe400000000e7 */
[C---:B--2---:R-:W-:Y:S02]  /*6360*/  FFMA R231, R164.reuse, R198, R9 ;  /* 0x000000c6a4e77223 */ /* 0x044fe40000000009 */
[----:B------:R-:W2:Y:S01]  /*6370*/  LDS R9, [R151.X4+0x19b0] ;  /* 0x0019b00097097984 */ /* 0x000ea20000004800 */
[-C--:B------:R-:W-:Y:S02]  /*6380*/  FFMA R228, R159, R182.reuse, R228 ;  /* 0x000000b69fe47223 */ /* 0x080fe400000000e4 */
[-C--:B------:R-:W-:Y:S02]  /*6390*/  FFMA R209, R164, R182.reuse, R58 ;  /* 0x000000b6a4d17223 */ /* 0x080fe4000000003a */
[----:B------:R-:W-:-:S02]  /*63a0*/  FFMA R65, R166, R182, R62 ;  /* 0x000000b6a6417223 */ /* 0x000fc4000000003e */
[-C--:B------:R-:W-:Y:S02]  /*63b0*/  FFMA R205, R172, R182.reuse, R178 ;  /* 0x000000b6accd7223 */ /* 0x080fe400000000b2 */
[----:B------:R-:W-:Y:S02]  /*63c0*/  FFMA R230, R173, R182, R230 ;  /* 0x000000b6ade67223 */ /* 0x000fe400000000e6 */
        /* <DEDUP_REMOVED lines=12> */
[----:B------:R-:W-:Y:S02]  /*6490*/  FFMA R229, R175, R229, R8 ;  /* 0x000000e5afe57223 */ /* 0x000fe40000000008 */
[-C--:B------:R-:W-:Y:S02]  /*64a0*/  FFMA R61, R162, R2.reuse, R232 ;  /* 0x00000002a23d7223 */ /* 0x080fe400000000e8 */
[CC--:B------:R-:W-:Y:S02]  /*64b0*/  FFMA R58, R152.reuse, R2.reuse, R221 ;  /* 0x00000002983a7223 */ /* 0x0c0fe400000000dd */
[----:B------:R-:W-:Y:S02]  /*64c0*/  FFMA R62, R163, R2, R228 ;  /* 0x00000002a33e7223 */ /* 0x000fe400000000e4 */
[----:B0-----:R-:W-:-:S02]  /*64d0*/  FFMA R225, R152, R0, R225 ;  /* 0x0000000098e17223 */ /* 0x001fc400000000e1 */
        /* <DEDUP_REMOVED lines=14> */
[----:B------:R-:W-:Y:S02]  /*65c0*/  FFMA R232, R156, R198, R211 ;  /* 0x000000c69ce87223 */ /* 0x000fe400000000d3 */
[----:B------:R-:W-:Y:S02]  /*65d0*/  FFMA R6, R177, R2, R230 ;  /* 0x00000002b1067223 */ /* 0x000fe400000000e6 */
[----:B------:R-:W-:Y:S02]  /*65e0*/  FFMA R0, R150, R0, R229 ;  /* 0x0000000096007223 */ /* 0x000fe400000000e5 */
[----:B------:R-:W-:-:S02]  /*65f0*/  FFMA R221, R159, R198, R212 ;  /* 0x000000c69fdd7223 */ /* 0x000fc400000000d4 */
[-C--:B------:R-:W-:Y:S02]  /*6600*/  FFMA R228, R165, R198.reuse, R10 ;  /* 0x000000c6a5e47223 */ /* 0x080fe4000000000a */
[----:B------:R-:W-:Y:S02]  /*6610*/  FFMA R211, R167, R198, R14 ;  /* 0x000000c6a7d37223 */ /* 0x000fe4000000000e */
[-C--:B------:R-:W-:Y:S02]  /*6620*/  FFMA R63, R168, R2.reuse, R209 ;  /* 0x00000002a83f7223 */ /* 0x080fe400000000d1 */
        /* <DEDUP_REMOVED lines=22> */
[----:B------:R-:W0:Y:S01]  /*6790*/  LDS R206, [R151.X4+0x1f14] ;  /* 0x001f140097ce7984 */ /* 0x000e220000004800 */
[----:B---3--:R-:W-:-:S03]  /*67a0*/  FFMA R235, R155, R199, R210 ;  /* 0x000000c79beb7223 */ /* 0x008fc600000000d2 */
[----:B------:R-:W1:Y:S01]  /*67b0*/  LDS R210, [R151.X4+0x1f1c] ;  /* 0x001f1c0097d27984 */ /* 0x000e620000004800 */
[----:B------:R-:W-:Y:S02]  /*67c0*/  FFMA R148, R163, R199, R221 ;  /* 0x000000c7a3947223 */ /* 0x000fe400000000dd */
[-C--:B--2---:R-:W-:Y:S02]  /*67d0*/  FFMA R194, R154, R9.reuse, R201 ;  /* 0x000000099ac27223 */ /* 0x084fe400000000c9 */
[----:B------:R-:W-:Y:S01]  /*67e0*/  FFMA R221, R155, R9, R190 ;  /* 0x000000099bdd7223 */ /* 0x000fe200000000be */
[----:B------:R-:W2:Y:S04]  /*67f0*/  LDS R201, [R151.X4+0x20e8] ;  /* 0x0020e80097c97984 */ /* 0x000ea80000004800 */
[----:B------:R-:W3:Y:S01]  /*6800*/  LDS R190, [R151.X4+0x20f0] ;  /* 0x0020f00097be7984 */ /* 0x000ee20000004800 */
        /* <DEDUP_REMOVED lines=11> */
[-C--:B------:R-:W-:Y:S02]  /*68c0*/  FFMA R22, R176, R199.reuse, R212 ;  /* 0x000000c7b0167223 */ /* 0x080fe400000000d4 */
[-C--:B------:R-:W-:Y:S02]  /*68d0*/  FFMA R18, R177, R199.reuse, R18 ;  /* 0x000000c7b1127223 */ /* 0x080fe40000000012 */
[----:B------:R-:W-:-:S02]  /*68e0*/  FFMA R14, R127, R199, R14 ;  /* 0x000000c77f0e7223 */ /* 0x000fc4000000000e */
[----:B------:R-:W-:Y:S02]  /*68f0*/  FFMA R10, R150, R199, R229 ;  /* 0x000000c7960a7223 */ /* 0x000fe400000000e5 */
[-C--:B------:R-:W-:Y:S01]  /*6900*/  FFMA R199, R168, R9.reuse, R13 ;  /* 0x00000009a8c77223 */ /* 0x080fe2000000000d */
[----:B------:R-:W-:Y:S01]  /*6910*/  LDS R229, [R151.X4+0x1d58] ;  /* 0x001d580097e57984 */ /* 0x000fe20000004800 */
[----:B------:R-:W-:-:S03]  /*6920*/  FFMA R13, R127, R9, R209 ;  /* 0x000000097f0d7223 */ /* 0x000fc600000000d1 */
[----:B------:R-:W4:Y:S01]  /*6930*/  LDS R209, [R151.X4+0x2498] ;  /* 0x0024980097d17984 */ /* 0x000f220000004800 */
[-C--:B------:R-:W-:Y:S02]  /*6940*/  FFMA R220, R153, R2.reuse, R220 ;  /* 0x0000000299dc7223 */ /* 0x080fe400000000dc */
[-C--:B------:R-:W-:Y:S02]  /*6950*/  FFMA R65, R170, R2.reuse, R65 ;  /* 0x00000002aa417223 */ /* 0x080fe40000000041 */
[-C--:B------:R-:W-:Y:S02]  /*6960*/  FFMA R219, R154, R2.reuse, R219 ;  /* 0x000000029adb7223 */ /* 0x080fe400000000db */
[----:B------:R-:W-:Y:S02]  /*6970*/  FFMA R240, R152, R9, R202 ;  /* 0x0000000998f07223 */ /* 0x000fe400000000ca */
[----:B------:R-:W-:Y:S02]  /*6980*/  FFMA R222, R155, R2, R222 ;  /* 0x000000029bde7223 */ /* 0x000fe400000000de */
[----:B0-----:R-:W-:-:S02]  /*6990*/  FFMA R202, R156, R206, R58 ;  /* 0x000000ce9cca7223 */ /* 0x001fc4000000003a */
[-C--:B------:R-:W-:Y:S02]  /*69a0*/  FFMA R211, R164, R206.reuse, R59 ;  /* 0x000000cea4d37223 */ /* 0x080fe4000000003b */
[----:B------:R-:W-:Y:S02]  /*69b0*/  FFMA R58, R167, R206, R62 ;  /* 0x000000cea73a7223 */ /* 0x000fe4000000003e */
[----:B-1----:R-:W-:Y:S02]  /*69c0*/  FFMA R225, R156, R210, R225 ;  /* 0x000000d29ce17223 */ /* 0x002fe400000000e1 */
[-C--:B------:R-:W-:Y:S02]  /*69d0*/  FFMA R220, R157, R206.reuse, R220 ;  /* 0x000000ce9ddc7223 */ /* 0x080fe400000000dc */
[-C--:B------:R-:W-:Y:S02]  /*69e0*/  FFMA R61, R166, R206.reuse, R61 ;  /* 0x000000cea63d7223 */ /* 0x080fe4000000003d */
[----:B------:R-:W-:-:S02]  /*69f0*/  FFMA R63, R172, R206, R63 ;  /* 0x000000ceac3f7223 */ /* 0x000fc4000000003f */
[----:B------:R-:W-:Y:S02]  /*6a00*/  FFMA R62, R174, R206, R65 ;  /* 0x000000ceae3e7223 */ /* 0x000fe40000000041 */
[----:B------:R-:W-:Y:S02]  /*6a10*/  FFMA R59, R157, R210, R224 ;  /* 0x000000d29d3b7223 */ /* 0x000fe400000000e0 */
[C---:B------:R-:W-:Y:S02]  /*6a20*/  FFMA R217, R158.reuse, R206, R219 ;  /* 0x000000ce9ed97223 */ /* 0x040fe400000000db */
        /* <DEDUP_REMOVED lines=10> */
[----:B------:R-:W-:Y:S01]  /*6ad0*/  FFMA R197, R170, R9, R17 ;  /* 0x00000009aac57223 */ /* 0x000fe20000000011 */
[----:B------:R-:W0:Y:S01]  /*6ae0*/  LDS R210, [R151.X4+0x24a0] ;  /* 0x0024a00097d27984 */ /* 0x000e220000004800 */
        /* <DEDUP_REMOVED lines=13> */
[----:B--2---:R-:W-:Y:S02]  /*6bc0*/  FFMA R206, R171, R201, R58 ;  /* 0x000000c9abce7223 */ /* 0x004fe4000000003a */
[----:B---3--:R-:W-:Y:S02]  /*6bd0*/  FFMA R223, R160, R190, R225 ;  /* 0x000000bea0df7223 */ /* 0x008fe400000000e1 */
[----:B------:R-:W-:-:S02]  /*6be0*/  FFMA R2, R150, R2, R238 ;  /* 0x0000000296027223 */ /* 0x000fc400000000ee */
[----:B------:R-:W-:Y:S02]  /*6bf0*/  FFMA R9, R150, R9, R227 ;  /* 0x0000000996097223 */ /* 0x000fe400000000e3 */
[CC--:B------:R-:W-:Y:S02]  /*6c00*/  FFMA R224, R161.reuse, R201.reuse, R220 ;  /* 0x000000c9a1e07223 */ /* 0x0c0fe400000000dc */
        /* <DEDUP_REMOVED lines=8> */
[-C--:B------:R-:W-:Y:S01]  /*6c90*/  FFMA R218, R162, R190.reuse, R218 ;  /* 0x000000bea2da7223 */ /* 0x080fe200000000da */
[----:B------:R-:W-:Y:S01]  /*6ca0*/  LDS R186, [R151.X4+0x2be8] ;  /* 0x002be80097ba7984 */ /* 0x000fe20000004800 */
[-C--:B------:R-:W-:Y:S02]  /*6cb0*/  FFMA R220, R163, R190.reuse, R189 ;  /* 0x000000bea3dc7223 */ /* 0x080fe400000000bd */
[-C--:B------:R-:W-:Y:S01]  /*6cc0*/  FFMA R212, R168, R190.reuse, R179 ;  /* 0x000000bea8d47223 */ /* 0x080fe200000000b3 */
[----:B------:R-:W1:Y:S01]  /*6cd0*/  LDS R189, [R151.X4+0x2840] ;  /* 0x0028400097bd7984 */ /* 0x000e620000004800 */
[----:B------:R-:W-:-:S02]  /*6ce0*/  FFMA R215, R169, R190, R180 ;  /* 0x000000bea9d77223 */ /* 0x000fc400000000b4 */
[-C--:B------:R-:W-:Y:S01]  /*6cf0*/  FFMA R204, R170, R190.reuse, R181 ;  /* 0x000000beaacc7223 */ /* 0x080fe200000000b5 */
[----:B------:R-:W2:Y:S01]  /*6d00*/  LDS R179, [R151.X4+0x2850] ;  /* 0x0028500097b37984 */ /* 0x000ea20000004800 */
[-C--:B------:R-:W-:Y:S02]  /*6d10*/  FFMA R207, R171, R190.reuse, R182 ;  /* 0x000000beabcf7223 */ /* 0x080fe400000000b6 */
[-C--:B------:R-:W-:Y:S01]  /*6d20*/  FFMA R59, R176, R190.reuse, R183 ;  /* 0x000000beb03b7223 */ /* 0x080fe200000000b7 */
[----:B------:R-:W-:Y:S01]  /*6d30*/  LDS R182, [R151.X4+0x2f88] ;  /* 0x002f880097b67984 */ /* 0x000fe20000004800 */
[-C--:B------:R-:W-:Y:S02]  /*6d40*/  FFMA R61, R177, R190.reuse, R184 ;  /* 0x000000beb13d7223 */ /* 0x080fe400000000b8 */
[-C--:B------:R-:W-:Y:S01]  /*6d50*/  FFMA R63, R127, R190.reuse, R185 ;  /* 0x000000be7f3f7223 */ /* 0x080fe200000000b9 */
[----:B------:R-:W-:Y:S01]  /*6d60*/  LDS R180, [R151.X4+0x2bf0] ;  /* 0x002bf00097b47984 */ /* 0x000fe20000004800 */
[----:B------:R-:W-:-:S03]  /*6d70*/  FFMA R65, R150, R190, R65 ;  /* 0x000000be96417223 */ /* 0x000fc60000000041 */
[----:B------:R-:W3:Y:S01]  /*6d80*/  LDS R190, [R151.X4+0x24a8] ;  /* 0x0024a80097be7984 */ /* 0x000ee20000004800 */
[-C--:B------:R-:W-:Y:S02]  /*6d90*/  FFMA R239, R152, R201.reuse, R188 ;  /* 0x000000c998ef7223 */ /* 0x080fe400000000bc */
[-C--:B------:R-:W-:Y:S01]  /*6da0*/  FFMA R214, R169, R201.reuse, R60 ;  /* 0x000000c9a9d67223 */ /* 0x080fe2000000003c */
[----:B------:R-:W5:Y:S01]  /*6db0*/  LDS R188, [R151.X4+0x2838] ;  /* 0x0028380097bc7984 */ /* 0x000f620000004800 */
[-C--:B------:R-:W-:Y:S02]  /*6dc0*/  FFMA R60, R177, R201.reuse, R64 ;  /* 0x000000c9b13c7223 */ /* 0x080fe40000000040 */
[----:B------:R-:W-:Y:S01]  /*6dd0*/  FFMA R64, R150, R201, R178 ;  /* 0x000000c996407223 */ /* 0x000fe200000000b2 */
[----:B------:R-:W-:Y:S01]  /*6de0*/  LDS R181, [R151.X4+0x2bf8] ;  /* 0x002bf80097b57984 */ /* 0x000fe20000004800 */
[----:B----4-:R-:W-:-:S03]  /*6df0*/  FFMA R243, R152, R209, R83 ;  /* 0x000000d198f37223 */ /* 0x010fc60000000053 */
[----:B------:R-:W4:Y:S04]  /*6e00*/  LDS R178, [R151.X4+0x2848] ;  /* 0x0028480097b27984 */ /* 0x000f280000004800 */
[----:B------:R-:W4:Y:S01]  /*6e10*/  LDS R83, [R151.X4+0x1b7c] ;  /* 0x001b7c0097537984 */ /* 0x000f220000004800 */
[C---:B0-----:R-:W-:Y:S02]  /*6e20*/  FFMA R84, R152.reuse, R210, R84 ;  /* 0x000000d298547223 */ /* 0x041fe40000000054 */
[----:B------:R-:W-:Y:S01]  /*6e30*/  FFMA R193, R153, R201, R193 ;  /* 0x000000c999c17223 */ /* 0x000fe200000000c1 */
[----:B------:R-:W0:Y:S01]  /*6e40*/  LDS R183, [R151.X4+0x2f90] ;  /* 0x002f900097b77984 */ /* 0x000e220000004800 */
[----:B-1----:R-:W-:Y:S01]  /*6e50*/  FFMA R244, R152, R189, R99 ;  /* 0x000000bd98f47223 */ /* 0x002fe20000000063 */
[----:B------:R-:W-:Y:S01]  /*6e60*/  MOV R99, R84 ;  /* 0x0000005400637202 */ /* 0x000fe20000000f00 */
[----:B------:R-:W-:Y:S01]  /*6e70*/  FFMA R195, R154, R201, R195 ;  /* 0x000000c99ac37223 */ /* 0x000fe200000000c3 */
[----:B------:R-:W1:Y:S01]  /*6e80*/  LDS R184, [R151.X4+0x2f98] ;  /* 0x002f980097b87984 */ /* 0x000e620000004800 */
[----:B--2---:R-:W-:-:S02]  /*6e90*/  FFMA R247, R152, R179, R101 ;  /* 0x000000b398f77223 */ /* 0x004fc40000000065 */
[----:B------:R-:W-:Y:S01]  /*6ea0*/  FFMA R226, R155, R201, R226 ;  /* 0x000000c99be27223 */ /* 0x000fe200000000e2 */
[----:B------:R-:W2:Y:S01]  /*6eb0*/  LDS R185, [R151.X4+0x2fa0] ;  /* 0x002fa00097b97984 */ /* 0x000ea20000004800 */
[C---:B---3--:R-:W-:Y:S02]  /*6ec0*/  FFMA R85, R152.reuse, R190, R85 ;  /* 0x000000be98557223 */ /* 0x048fe40000000055 */
[----:B-----5:R-:W-:-:S03]  /*6ed0*/  FFMA R242, R152, R188, R98 ;  /* 0x000000bc98f27223 */ /* 0x020fc60000000062 */
[----:B------:R-:W-:Y:S01]  /*6ee0*/  MOV R98, R85 ;  /* 0x0000005500627202 */ /* 0x000fe20000000f00 */
[----:B----4-:R-:W-:Y:S02]  /*6ef0*/  FFMA R248, R152, R178, R100 ;  /* 0x000000b298f87223 */ /* 0x010fe40000000064 */
[-C--:B------:R-:W-:Y:S01]  /*6f00*/  FFMA R101, R159, R83.reuse, R235 ;  /* 0x000000539f657223 */ /* 0x080fe200000000eb */
[----:B------:R-:W-:Y:S01]  /*6f10*/  MOV R235, R98 ;  /* 0x0000006200eb7202 */ /* 0x000fe20000000f00 */
[----:B------:R-:W-:Y:S01]  /*6f20*/  FFMA R100, R158, R83, R234 ;  /* 0x000000539e647223 */ /* 0x000fe200000000ea */
[----:B------:R-:W-:Y:S01]  /*6f30*/  MOV R234, R99 ;  /* 0x0000006300ea7202 */ /* 0x000fe20000000f00 */
[-C--:B------:R-:W-:Y:S02]  /*6f40*/  FFMA R98, R164, R83.reuse, R232 ;  /* 0x00000053a4627223 */ /* 0x080fe400000000e8 */
[----:B------:R-:W3:Y:S01]  /*6f50*/  LDL.LU R232, [R1+0x24] ;  /* 0x0000240001e87983 */ /* 0x000ee20000300800 */
[----:B------:R-:W-:-:S03]  /*6f60*/  FFMA R99, R165, R83, R233 ;  /* 0x00000053a5637223 */ /* 0x000fc600000000e9 */
[----:B------:R-:W4:Y:S01]  /*6f70*/  LDL.LU R233, [R1] ;  /* 0x0000000001e97983 */ /* 0x000f220000300800 */
[C---:B------:R-:W-:Y:S02]  /*6f80*/  FFMA R84, R152.reuse, R187, R114 ;  /* 0x000000bb98547223 */ /* 0x040fe40000000072 */
[----:B------:R-:W-:Y:S02]  /*6f90*/  FFMA R85, R152, R186, R115 ;  /* 0x000000ba98557223 */ /* 0x000fe40000000073 */
[-C--:B------:R-:W-:Y:S01]  /*6fa0*/  FFMA R115, R157, R83.reuse, R237 ;  /* 0x000000539d737223 */ /* 0x080fe200000000ed */
[----:B------:R-:W-:Y:S01]  /*6fb0*/  MOV R237, R84 ;  /* 0x0000005400ed7202 */ /* 0x000fe20000000f00 */
[-C--:B------:R-:W-:Y:S02]  /*6fc0*/  FFMA R84, R173, R83.reuse, R149 ;  /* 0x00000053ad547223 */ /* 0x080fe40000000095 */
[----:B------:R-:W-:Y:S01]  /*6fd0*/  FFMA R114, R156, R83, R241 ;  /* 0x000000539c727223 */ /* 0x000fe200000000f1 */
[----:B------:R-:W-:Y:S01]  /*6fe0*/  MOV R241, R85 ;  /* 0x0000005500f17202 */ /* 0x000fe20000000f00 */
[----:B------:R-:W-:-:S02]  /*6ff0*/  FFMA R230, R166, R83, R230 ;  /* 0x00000053a6e67223 */ /* 0x000fc400000000e6 */
[-C--:B------:R-:W-:Y:S02]  /*7000*/  FFMA R231, R172, R83.reuse, R231 ;  /* 0x00000053ace77223 */ /* 0x080fe400000000e7 */
[-C--:B------:R-:W-:Y:S02]  /*7010*/  FFMA R146, R174, R83.reuse, R146 ;  /* 0x00000053ae927223 */ /* 0x080fe40000000092 */
[-C--:B------:R-:W-:Y:S02]  /*7020*/  FFMA R85, R175, R83.reuse, R147 ;  /* 0x00000053af557223 */ /* 0x080fe40000000093 */
[----:B------:R-:W-:Y:S02]  /*7030*/  FFMA R83, R167, R83, R148 ;  /* 0x00000053a7537223 */ /* 0x000fe40000000094 */
[-C--:B------:R-:W-:Y:S02]  /*7040*/  FFMA R222, R160, R201.reuse, R202 ;  /* 0x000000c9a0de7223 */ /* 0x080fe400000000ca */
[-C--:B------:R-:W-:Y:S01]  /*7050*/  FFMA R217, R162, R201.reuse, R217 ;  /* 0x000000c9a2d97223 */ /* 0x080fe200000000d9 */
[----:B------:R-:W5:Y:S01]  /*7060*/  LDS R202, [R151.X4+0x2100] ;  /* 0x0021000097ca7984 */ /* 0x000f620000004800 */
[----:B------:R-:W-:-:S02]  /*7070*/  FFMA R219, R163, R201, R219 ;  /* 0x000000c9a3db7223 */ /* 0x000fc400000000db */
[-C--:B------:R-:W-:Y:S02]  /*7080*/  FFMA R211, R168, R201.reuse, R211 ;  /* 0x000000c9a8d37223 */ /* 0x080fe400000000d3 */
[----:B------:R-:W-:Y:S02]  /*7090*/  FFMA R62, R127, R201, R62 ;  /* 0x000000c97f3e7223 */ /* 0x000fe4000000003e */
[----:B------:R-:W-:Y:S01]  /*70a0*/  FFMA R148, R177, R236, R84 ;  /* 0x000000ecb1947223 */ /* 0x000fe20000000054 */
[----:B------:R-:W5:Y:S04]  /*70b0*/  LDS R201, [R151.X4+0x20f8] ;  /* 0x0020f80097c97984 */ /* 0x000f680000004800 */
[----:B------:R-:W5:Y:S01]  /*70c0*/  LDS R84, [R151.X4+0x1b84] ;  /* 0x001b840097547984 */ /* 0x000f620000004800 */
[----:B------:R-:W-:-:S02]  /*70d0*/  FFMA R250, R152, R182, R132 ;  /* 0x000000b698fa7223 */ /* 0x000fc40000000084 */
[C---:B------:R-:W-:Y:S02]  /*70e0*/  FFMA R66, R152.reuse, R236, R66 ;  /* 0x000000ec98427223 */ /* 0x040fe40000000042 */
[C---:B------:R-:W-:Y:S02]  /*70f0*/  FFMA R67, R152.reuse, R229, R67 ;  /* 0x000000e598437223 */ /* 0x040fe40000000043 */
[C---:B------:R-:W-:Y:S02]  /*7100*/  FFMA R82, R152.reuse, R228, R82 ;  /* 0x000000e498527223 */ /* 0x040fe40000000052 */
[C---:B------:R-:W-:Y:S02]  /*7110*/  FFMA R252, R152.reuse, R180, R116 ;  /* 0x000000b498fc7223 */ /* 0x040fe40000000074 */
[C---:B------:R-:W-:Y:S02]  /*7120*/  FFMA R251, R152.reuse, R181, R117 ;  /* 0x000000b598fb7223 */ /* 0x040fe40000000075 */
[----:B0-----:R-:W-:-:S02]  /*7130*/  FFMA R246, R152, R183, R133 ;  /* 0x000000b798f67223 */ /* 0x001fc40000000085 */
[C---:B-1----:R-:W-:Y:S02]  /*7140*/  FFMA R249, R152.reuse, R184, R134 ;  /* 0x000000b898f97223 */ /* 0x042fe40000000086 */
[----:B--2---:R-:W-:Y:S02]  /*7150*/  FFMA R245, R152, R185, R135 ;  /* 0x000000b998f57223 */ /* 0x004fe40000000087 */
[C---:B------:R-:W-:Y:S02]  /*7160*/  FFMA R68, R153.reuse, R236, R68 ;  /* 0x000000ec99447223 */ /* 0x040fe40000000044 */
[C---:B------:R-:W-:Y:S02]  /*7170*/  FFMA R69, R153.reuse, R229, R69 ;  /* 0x000000e599457223 */ /* 0x040fe40000000045 */
[C---:B------:R-:W-:Y:S02]  /*7180*/  FFMA R86, R153.reuse, R228, R86 ;  /* 0x000000e499567223 */ /* 0x040fe40000000056 */
[----:B------:R-:W-:-:S02]  /*7190*/  FFMA R87, R153, R209, R87 ;  /* 0x000000d199577223 */ /* 0x000fc40000000057 */
[C---:B------:R-:W-:Y:S02]  /*71a0*/  FFMA R88, R153.reuse, R210, R88 ;  /* 0x000000d299587223 */ /* 0x040fe40000000058 */
[CC--:B-----5:R-:W-:Y:S02]  /*71b0*/  FFMA R75, R152.reuse, R202.reuse, R75 ;  /* 0x000000ca984b7223 */ /* 0x0e0fe4000000004b */
[C---:B------:R-:W-:Y:S02]  /*71c0*/  FFMA R77, R153.reuse, R202, R77 ;  /* 0x000000ca994d7223 */ /* 0x040fe4000000004d */
[C---:B------:R-:W-:Y:S02]  /*71d0*/  FFMA R89, R153.reuse, R190, R89 ;  /* 0x000000be99597223 */ /* 0x040fe40000000059 */
[----:B------:R-:W-:Y:S02]  /*71e0*/  FFMA R102, R153, R188, R102 ;  /* 0x000000bc99667223 */ /* 0x000fe40000000066 */
[----:B------:R-:W-:-:S02]  /*71f0*/  FFMA R74, R152, R201, R74 ;  /* 0x000000c9984a7223 */ /* 0x000fc4000000004a */
[C---:B------:R-:W-:Y:S02]  /*7200*/  FFMA R76, R153.reuse, R201, R76 ;  /* 0x000000c9994c7223 */ /* 0x040fe4000000004c */
[C---:B------:R-:W-:Y:S02]  /*7210*/  FFMA R103, R153.reuse, R189, R103 ;  /* 0x000000bd99677223 */ /* 0x040fe40000000067 */
[C---:B------:R-:W-:Y:S02]  /*7220*/  FFMA R118, R153.reuse, R187, R118 ;  /* 0x000000bb99767223 */ /* 0x040fe40000000076 */
[C---:B------:R-:W-:Y:S02]  /*7230*/  FFMA R119, R153.reuse, R186, R119 ;  /* 0x000000ba99777223 */ /* 0x040fe40000000077 */
[C---:B------:R-:W-:Y:S02]  /*7240*/  FFMA R104, R153.reuse, R178, R104 ;  /* 0x000000b299687223 */ /* 0x040fe40000000068 */
        /* <DEDUP_REMOVED lines=26> */
[----:B------:R-:W-:Y:S02]  /*73f0*/  FFMA R143, R154, R185, R143 ;  /* 0x000000b99a8f7223 */ /* 0x000fe4000000008f */
[-C--:B------:R-:W-:Y:S02]  /*7400*/  FFMA R132, R157, R84.reuse, R191 ;  /* 0x000000549d847223 */ /* 0x080fe400000000bf */
[-C--:B------:R-:W-:Y:S02]  /*7410*/  FFMA R117, R156, R84.reuse, R240 ;  /* 0x000000549c757223 */ /* 0x080fe400000000f0 */
[-C--:B------:R-:W-:Y:S02]  /*7420*/  FFMA R133, R158, R84.reuse, R194 ;  /* 0x000000549e857223 */ /* 0x080fe400000000c2 */
[----:B------:R-:W-:-:S02]  /*7430*/  FFMA R134, R159, R84, R221 ;  /* 0x000000549f867223 */ /* 0x000fc400000000dd */
[-C--:B------:R-:W-:Y:S02]  /*7440*/  FFMA R135, R164, R84.reuse, R213 ;  /* 0x00000054a4877223 */ /* 0x080fe400000000d5 */
[-C--:B------:R-:W-:Y:S01]  /*7450*/  FFMA R152, R165, R84.reuse, R216 ;  /* 0x00000054a5987223 */ /* 0x080fe200000000d8 */
[----:B------:R-:W-:Y:S01]  /*7460*/  LDS R213, [R151.X4+0x1f2c] ;  /* 0x001f2c0097d57984 */ /* 0x000fe20000004800 */
[-C--:B------:R-:W-:Y:S02]  /*7470*/  FFMA R153, R166, R84.reuse, R205 ;  /* 0x00000054a6997223 */ /* 0x080fe400000000cd */
[-C--:B------:R-:W-:Y:S01]  /*7480*/  FFMA R154, R167, R84.reuse, R208 ;  /* 0x00000054a79a7223 */ /* 0x080fe200000000d0 */
[----:B------:R-:W-:Y:S01]  /*7490*/  LDS R205, [R151.X4+0x22c4] ;  /* 0x0022c40097cd7984 */ /* 0x000fe20000004800 */
[-C--:B------:R-:W-:Y:S02]  /*74a0*/  FFMA R199, R172, R84.reuse, R199 ;  /* 0x00000054acc77223 */ /* 0x080fe400000000c7 */
[----:B------:R-:W-:-:S02]  /*74b0*/  FFMA R200, R173, R84, R200 ;  /* 0x00000054adc87223 */ /* 0x000fc400000000c8 */
[-C--:B------:R-:W-:Y:S02]  /*74c0*/  FFMA R191, R174, R84.reuse, R197 ;  /* 0x00000054aebf7223 */ /* 0x080fe400000000c5 */
[----:B------:R-:W-:Y:S02]  /*74d0*/  FFMA R84, R175, R84, R198 ;  /* 0x00000054af547223 */ /* 0x000fe400000000c6 */
[----:B------:R-:W0:Y:S01]  /*74e0*/  LDS R198, [R151.X4+0x22bc] ;  /* 0x0022bc0097c67984 */ /* 0x000e220000004800 */
        /* <DEDUP_REMOVED lines=8> */
[----:B0-----:R-:W-:Y:S02]  /*7570*/  FFMA R208, R174, R198, R203 ;  /* 0x000000c6aed07223 */ /* 0x001fe400000000cb */
[----:B------:R-:W0:Y:S01]  /*7580*/  LDS R203, [R151.X4+0x1f24] ;  /* 0x001f240097cb7984 */ /* 0x000e220000004800 */
[----:B------:R-:W-:-:S02]  /*7590*/  FFMA R153, R170, R229, R153 ;  /* 0x000000e5aa997223 */ /* 0x000fc40000000099 */
[-C--:B------:R-:W-:Y:S02]  /*75a0*/  FFMA R154, R171, R229.reuse, R154 ;  /* 0x000000e5ab9a7223 */ /* 0x080fe4000000009a */
[-C--:B------:R-:W-:Y:S02]  /*75b0*/  FFMA R197, R176, R229.reuse, R199 ;  /* 0x000000e5b0c57223 */ /* 0x080fe400000000c7 */
[-C--:B------:R-:W-:Y:S02]  /*75c0*/  FFMA R194, R177, R229.reuse, R200 ;  /* 0x000000e5b1c27223 */ /* 0x080fe400000000c8 */
[-C--:B------:R-:W-:Y:S02]  /*75d0*/  FFMA R191, R127, R229.reuse, R191 ;  /* 0x000000e57fbf7223 */ /* 0x080fe400000000bf */
        /* <DEDUP_REMOVED lines=38> */
[C---:B---3--:R-:W-:Y:S02]  /*7840*/  FFMA R85, R155.reuse, R183, R232 ;  /* 0x000000b79b557223 */ /* 0x048fe400000000e8 */
[----:B----4-:R-:W-:Y:S02]  /*7850*/  FFMA R84, R155, R182, R233 ;  /* 0x000000b69b547223 */ /* 0x010fe400000000e9 */
[----:B------:R-:W-:Y:S02]  /*7860*/  FFMA R155, R156, R198, R239 ;  /* 0x000000c69c9b7223 */ /* 0x000fe400000000ef */
[-C--:B------:R-:W-:Y:S02]  /*7870*/  FFMA R198, R127, R228.reuse, R208 ;  /* 0x000000e47fc67223 */ /* 0x080fe400000000d0 */
[-C--:B------:R-:W-:Y:S02]  /*7880*/  FFMA R155, R160, R228.reuse, R155 ;  /* 0x000000e4a09b7223 */ /* 0x080fe4000000009b */
[----:B------:R-:W-:-:S02]  /*7890*/  FFMA R228, R150, R228, R206 ;  /* 0x000000e496e47223 */ /* 0x000fc400000000ce */
        /* <DEDUP_REMOVED lines=14> */
[-C--:B------:R-:W-:Y:S02]  /*7980*/  FFMA R83, R171, R236.reuse, R83 ;  /* 0x000000ecab537223 */ /* 0x080fe40000000053 */
[----:B------:R-:W-:Y:S02]  /*7990*/  FFMA R149, R176, R236, R231 ;  /* 0x000000ecb0957223 */ /* 0x000fe400000000e7 */
        /* <DEDUP_REMOVED lines=11> */
[-C--:B0-----:R-:W-:Y:S02]  /*7a50*/  FFMA R207, R174, R203.reuse, R72 ;  /* 0x000000cbaecf7223 */ /* 0x081fe40000000048 */
[----:B------:R-:W-:Y:S01]  /*7a60*/  FFMA R83, R175, R203, R83 ;  /* 0x000000cbaf537223 */ /* 0x000fe20000000053 */
[----:B------:R-:W0:Y:S03]  /*7a70*/  LDS R72, [R151.X4+0x22cc] ;  /* 0x0022cc0097487984 */ /* 0x000e260000004800 */
[----:B------:R-:W-:-:S02]  /*7a80*/  FFMA R212, R150, R201, R83 ;  /* 0x000000c996d47223 */ /* 0x000fc40000000053 */
[----:B------:R-:W1:Y:S01]  /*7a90*/  LDS R83, [R151.X4+0x22d4] ;  /* 0x0022d40097537984 */ /* 0x000e620000004800 */
        /* <DEDUP_REMOVED lines=39> */
[----:B------:R-:W-:Y:S02]  /*7d10*/  FFMA R213, R127, R202, R153 ;  /* 0x000000ca7fd57223 */ /* 0x000fe40000000099 */
[-C--:B0-----:R-:W-:Y:S02]  /*7d20*/  FFMA R153, R156, R72.reuse, R74 ;  /* 0x000000489c997223 */ /* 0x081fe4000000004a */
[----:B------:R-:W-:-:S02]  /*7d30*/  FFMA R74, R164, R72, R66 ;  /* 0x00000048a44a7223 */ /* 0x000fc40000000042 */
[----:B------:R-:W-:Y:S02]  /*7d40*/  FFMA R134, R169, R202, R69 ;  /* 0x000000caa9867223 */ /* 0x000fe40000000045 */
        /* <DEDUP_REMOVED lines=10> */
[----:B-1----:R-:W-:Y:S01]  /*7df0*/  FFMA R74, R156, R83, R75 ;  /* 0x000000539c4a7223 */ /* 0x002fe2000000004b */
[----:B------:R-:W-:Y:S01]  /*7e00*/  MOV R233, R234 ;  /* 0x000000ea00e97202 */ /* 0x000fe20000000f00 */
[----:B------:R-:W-:-:S02]  /*7e10*/  FFMA R73, R157, R72, R76 ;  /* 0x000000489d497223 */ /* 0x000fc4000000004c */
[-C--:B------:R-:W-:Y:S02]  /*7e20*/  FFMA R66, R166, R72.reuse, R70 ;  /* 0x00000048a6427223 */ /* 0x080fe40000000046 */
[-C--:B------:R-:W-:Y:S02]  /*7e30*/  FFMA R75, R157, R83.reuse, R77 ;  /* 0x000000539d4b7223 */ /* 0x080fe4000000004d */
[C---:B------:R-:W-:Y:S02]  /*7e40*/  FFMA R71, R159.reuse, R72, R80 ;  /* 0x000000489f477223 */ /* 0x040fe40000000050 */
[----:B------:R-:W-:Y:S02]  /*7e50*/  FFMA R70, R162, R210, R78 ;  /* 0x000000d2a2467223 */ /* 0x000fe4000000004e */
[-C--:B------:R-:W-:Y:S02]  /*7e60*/  FFMA R76, R158, R83.reuse, R79 ;  /* 0x000000539e4c7223 */ /* 0x080fe4000000004f */
[----:B------:R-:W-:-:S02]  /*7e70*/  FFMA R77, R159, R83, R81 ;  /* 0x000000539f4d7223 */ /* 0x000fc40000000051 */
[----:B------:R-:W-:Y:S02]  /*7e80*/  FFMA R234, R174, R72, R100 ;  /* 0x00000048aeea7223 */ /* 0x000fe40000000064 */
[-C--:B------:R-:W-:Y:S01]  /*7e90*/  FFMA R78, R164, R83.reuse, R98 ;  /* 0x00000053a44e7223 */ /* 0x080fe20000000062 */
[----:B------:R-:W0:Y:S01]  /*7ea0*/  LDS R100, [R151.X4+0x2664] ;  /* 0x0026640097647984 */ /* 0x000e220000004800 */
        /* <DEDUP_REMOVED lines=8> */
[----:B------:R-:W1:Y:S01]  /*7f30*/  LDS R83, [R151.X4+0x266c] ;  /* 0x00266c0097537984 */ /* 0x000e620000004800 */
[----:B------:R-:W-:-:S04]  /*7f40*/  FFMA R115, R173, R72, R115 ;  /* 0x00000048ad737223 */ /* 0x000fc80000000073 */
[----:B------:R-:W-:Y:S02]  /*7f50*/  FFMA R216, R177, R210, R115 ;  /* 0x000000d2b1d87223 */ /* 0x000fe40000000073 */
[-C--:B0-----:R-:W-:Y:S02]  /*7f60*/  FFMA R82, R156, R100.reuse, R82 ;  /* 0x000000649c527223 */ /* 0x081fe40000000052 */
        /* <DEDUP_REMOVED lines=11> */
[----:B-1----:R-:W-:Y:S01]  /*8020*/  FFMA R91, R158, R83, R91 ;  /* 0x000000539e5b7223 */ /* 0x002fe2000000005b */
[----:B------:R-:W0:Y:S03]  /*8030*/  LDS R100, [R151.X4+0x2a14] ;  /* 0x002a140097647984 */ /* 0x000e260000004800 */
[----:B------:R-:W-:Y:S02]  /*8040*/  FFMA R115, R162, R189, R91 ;  /* 0x000000bda2737223 */ /* 0x000fe4000000005b */
[C---:B------:R-:W-:Y:S02]  /*8050*/  FFMA R91, R159.reuse, R98, R110 ;  /* 0x000000629f5b7223 */ /* 0x040fe4000000006e */
[----:B------:R-:W1:Y:S01]  /*8060*/  LDS R110, [R151.X4+0x2674] ;  /* 0x00267400976e7984 */ /* 0x000e620000004800 */
[----:B------:R-:W-:-:S02]  /*8070*/  FFMA R95, R159, R83, R95 ;  /* 0x000000539f5f7223 */ /* 0x000fc4000000005f */
[----:B------:R-:W-:Y:S02]  /*8080*/  FFMA R82, R160, R188, R82 ;  /* 0x000000bca0527223 */ /* 0x000fe40000000052 */
[-C--:B------:R-:W-:Y:S02]  /*8090*/  FFMA R67, R167, R72.reuse, R116 ;  /* 0x00000048a7437223 */ /* 0x080fe40000000074 */
[----:B------:R-:W-:Y:S02]  /*80a0*/  FFMA R114, R172, R72, R114 ;  /* 0x00000048ac727223 */ /* 0x000fe40000000072 */
[----:B------:R-:W-:Y:S02]  /*80b0*/  FFMA R87, R157, R83, R87 ;  /* 0x000000539d577223 */ /* 0x000fe40000000057 */
[----:B------:R-:W-:Y:S02]  /*80c0*/  FFMA R116, R163, R189, R95 ;  /* 0x000000bda3747223 */ /* 0x000fe4000000005f */
[----:B------:R-:W-:-:S02]  /*80d0*/  FFMA R86, R161, R188, R86 ;  /* 0x000000bca1567223 */ /* 0x000fc40000000056 */
[----:B------:R-:W-:Y:S02]  /*80e0*/  FFMA R99, R171, R188, R219 ;  /* 0x000000bcab637223 */ /* 0x000fe400000000db */
[-C--:B------:R-:W-:Y:S02]  /*80f0*/  FFMA R95, R157, R98.reuse, R102 ;  /* 0x000000629d5f7223 */ /* 0x080fe40000000066 */
[----:B------:R-:W-:Y:S02]  /*8100*/  FFMA R102, R164, R98, R82 ;  /* 0x00000062a4667223 */ /* 0x000fe40000000052 */
[----:B------:R-:W-:Y:S02]  /*8110*/  FFMA R217, R176, R210, R114 ;  /* 0x000000d2b0d97223 */ /* 0x000fe40000000072 */
[----:B------:R-:W-:Y:S02]  /*8120*/  FFMA R114, R161, R189, R87 ;  /* 0x000000bda1727223 */ /* 0x000fe40000000057 */
[----:B------:R-:W-:-:S02]  /*8130*/  FFMA R90, R162, R188, R90 ;  /* 0x000000bca25a7223 */ /* 0x000fc4000000005a */
[-C--:B------:R-:W-:Y:S02]  /*8140*/  FFMA R87, R165, R98.reuse, R86 ;  /* 0x00000062a5577223 */ /* 0x080fe40000000056 */
[CC--:B------:R-:W-:Y:S02]  /*8150*/  FFMA R99, R175.reuse, R98.reuse, R99 ;  /* 0x00000062af637223 */ /* 0x0c0fe40000000063 */
[----:B------:R-:W-:Y:S02]  /*8160*/  FFMA R106, R158, R98, R106 ;  /* 0x000000629e6a7223 */ /* 0x000fe4000000006a */
[----:B------:R-:W-:Y:S02]  /*8170*/  FFMA R86, R168, R187, R102 ;  /* 0x000000bba8567223 */ /* 0x000fe40000000066 */
[----:B------:R-:W-:Y:S02]  /*8180*/  FFMA R101, R175, R72, R101 ;  /* 0x00000048af657223 */ /* 0x000fe40000000065 */
[----:B------:R-:W-:-:S02]  /*8190*/  FFMA R220, R177, R188, R222 ;  /* 0x000000bcb1dc7223 */ /* 0x000fc400000000de */
[----:B0-----:R-:W-:Y:S02]  /*81a0*/  FFMA R102, R159, R100, R111 ;  /* 0x000000649f667223 */ /* 0x001fe4000000006f */
[-C--:B------:R-:W-:Y:S01]  /*81b0*/  FFMA R72, R160, R210.reuse, R153 ;  /* 0x000000d2a0487223 */ /* 0x080fe20000000099 */
[----:B------:R-:W0:Y:S01]  /*81c0*/  LDS R111, [R151.X4+0x267c] ;  /* 0x00267c00976f7984 */ /* 0x000e220000004800 */
[-C--:B------:R-:W-:Y:S02]  /*81d0*/  FFMA R73, R161, R210.reuse, R73 ;  /* 0x000000d2a1497223 */ /* 0x080fe40000000049 */
[-C--:B------:R-:W-:Y:S02]  /*81e0*/  FFMA R71, R163, R210.reuse, R71 ;  /* 0x000000d2a3477223 */ /* 0x080fe40000000047 */
[-C--:B------:R-:W-:Y:S02]  /*81f0*/  FFMA R69, R169, R210.reuse, R69 ;  /* 0x000000d2a9457223 */ /* 0x080fe40000000045 */
[----:B------:R-:W-:-:S02]  /*8200*/  FFMA R66, R170, R210, R66 ;  /* 0x000000d2aa427223 */ /* 0x000fc40000000042 */
[----:B------:R-:W-:Y:S02]  /*8210*/  FFMA R67, R171, R210, R67 ;  /* 0x000000d2ab437223 */ /* 0x000fe40000000043 */
[----:B------:R-:W-:Y:S02]  /*8220*/  FFMA R222, R150, R188, R226 ;  /* 0x000000bc96de7223 */ /* 0x000fe400000000e2 */
[----:B------:R-:W-:Y:S02]  /*8230*/  FFMA R82, R166, R98, R90 ;  /* 0x00000062a6527223 */ /* 0x000fe4000000005a */
[-C--:B------:R-:W-:Y:S02]  /*8240*/  FFMA R226, R150, R187.reuse, R99 ;  /* 0x000000bb96e27223 */ /* 0x080fe40000000063 */
[----:B------:R-:W-:Y:S02]  /*8250*/  FFMA R90, R162, R187, R106 ;  /* 0x000000bba25a7223 */ /* 0x000fe4000000006a */
[----:B------:R-:W-:-:S02]  /*8260*/  FFMA R99, R157, R100, R103 ;  /* 0x000000649d637223 */ /* 0x000fc40000000067 */
[-C--:B------:R-:W-:Y:S02]  /*8270*/  FFMA R103, R165, R100.reuse, R114 ;  /* 0x00000064a5677223 */ /* 0x080fe40000000072 */
[----:B------:R-:W-:Y:S02]  /*8280*/  FFMA R106, R166, R100, R115 ;  /* 0x00000064a66a7223 */ /* 0x000fe40000000073 */
[-C--:B-1----:R-:W-:Y:S02]  /*8290*/  FFMA R114, R156, R110.reuse, R233 ;  /* 0x0000006e9c727223 */ /* 0x082fe400000000e9 */
        /* <DEDUP_REMOVED lines=11> */
[----:B------:R-:W1:Y:S01]  /*8350*/  LDS R110, [R151.X4+0x2a1c] ;  /* 0x002a1c00976e7984 */ /* 0x000e620000004800 */
[-C--:B------:R-:W-:Y:S02]  /*8360*/  FFMA R215, R176, R202.reuse, R215 ;  /* 0x000000cab0d77223 */ /* 0x080fe400000000d7 */
[-C--:B------:R-:W-:Y:S02]  /*8370*/  FFMA R214, R177, R202.reuse, R214 ;  /* 0x000000cab1d67223 */ /* 0x080fe400000000d6 */
[----:B------:R-:W-:Y:S02]  /*8380*/  FFMA R218, R150, R202, R154 ;  /* 0x000000ca96da7223 */ /* 0x000fe4000000009a */
[----:B------:R-:W-:-:S02]  /*8390*/  FFMA R234, R127, R210, R234 ;  /* 0x000000d27fea7223 */ /* 0x000fc400000000ea */
[----:B------:R-:W-:Y:S02]  /*83a0*/  FFMA R202, R176, R190, R133 ;  /* 0x000000beb0ca7223 */ /* 0x000fe40000000085 */
[-C--:B------:R-:W-:Y:S02]  /*83b0*/  FFMA R117, R164, R83.reuse, R192 ;  /* 0x00000053a4757223 */ /* 0x080fe400000000c0 */
[----:B------:R-:W-:Y:S02]  /*83c0*/  FFMA R210, R150, R210, R101 ;  /* 0x000000d296d27223 */ /* 0x000fe40000000065 */
[-C--:B------:R-:W-:Y:S02]  /*83d0*/  FFMA R132, R165, R83.reuse, R196 ;  /* 0x00000053a5847223 */ /* 0x080fe400000000c4 */
[----:B------:R-:W-:Y:S02]  /*83e0*/  FFMA R133, R166, R83, R223 ;  /* 0x00000053a6857223 */ /* 0x000fe400000000df */
[----:B------:R-:W-:-:S02]  /*83f0*/  FFMA R203, R177, R190, R134 ;  /* 0x000000beb1cb7223 */ /* 0x000fc40000000086 */
[-C--:B------:R-:W-:Y:S02]  /*8400*/  FFMA R101, R156, R83.reuse, R243 ;  /* 0x000000539c657223 */ /* 0x080fe400000000f3 */
[-C--:B------:R-:W-:Y:S02]  /*8410*/  FFMA R94, R163, R188.reuse, R94 ;  /* 0x000000bca35e7223 */ /* 0x080fe4000000005e */
[-C--:B------:R-:W-:Y:S02]  /*8420*/  FFMA R155, R168, R188.reuse, R155 ;  /* 0x000000bca89b7223 */ /* 0x080fe4000000009b */
[-C--:B------:R-:W-:Y:S02]  /*8430*/  FFMA R193, R169, R188.reuse, R193 ;  /* 0x000000bca9c17223 */ /* 0x080fe400000000c1 */
[----:B------:R-:W-:Y:S02]  /*8440*/  FFMA R195, R170, R188, R195 ;  /* 0x000000bcaac37223 */ /* 0x000fe400000000c3 */
        /* <DEDUP_REMOVED lines=46> */
[-C--:B------:R-:W-:Y:S02]  /*8730*/  FFMA R68, R177, R178.reuse, R69 ;  /* 0x000000b2b1447223 */ /* 0x080fe40000000045 */
[----:B------:R-:W-:Y:S02]  /*8740*/  FFMA R72, R150, R178, R67 ;  /* 0x000000b296487223 */ /* 0x000fe40000000043 */
[----:B------:R-:W-:-:S02]  /*8750*/  FFMA R187, R176, R186, R117 ;  /* 0x000000bab0bb7223 */ /* 0x000fc40000000075 */
[-C--:B0-----:R-:W-:Y:S02]  /*8760*/  FFMA R67, R156, R111.reuse, R235 ;  /* 0x0000006f9c437223 */ /* 0x081fe400000000eb */
[-C--:B------:R-:W-:Y:S02]  /*8770*/  FFMA R69, R165, R111.reuse, R75 ;  /* 0x0000006fa5457223 */ /* 0x080fe4000000004b */
[----:B------:R-:W-:Y:S01]  /*8780*/  FFMA R76, R166, R111, R76 ;  /* 0x0000006fa64c7223 */ /* 0x000fe2000000004c */
[----:B------:R-:W0:Y:S01]  /*8790*/  LDS R75, [R151.X4+0x2a24] ;  /* 0x002a2400974b7984 */ /* 0x000e220000004800 */
[-C--:B------:R-:W-:Y:S02]  /*87a0*/  FFMA R101, R163, R186.reuse, R102 ;  /* 0x000000baa3657223 */ /* 0x080fe40000000066 */
[-C--:B------:R-:W-:Y:S02]  /*87b0*/  FFMA R192, R177, R186.reuse, R132 ;  /* 0x000000bab1c07223 */ /* 0x080fe40000000084 */
[----:B------:R-:W-:-:S02]  /*87c0*/  FFMA R196, R127, R186, R133 ;  /* 0x000000ba7fc47223 */ /* 0x000fc40000000085 */
[-C--:B------:R-:W-:Y:S02]  /*87d0*/  FFMA R88, R161, R178.reuse, R88 ;  /* 0x000000b2a1587223 */ /* 0x080fe40000000058 */
[----:B------:R-:W-:Y:S02]  /*87e0*/  FFMA R117, R169, R178, R73 ;  /* 0x000000b2a9757223 */ /* 0x000fe40000000049 */
[-C--:B------:R-:W-:Y:S02]  /*87f0*/  FFMA R78, R172, R111.reuse, R78 ;  /* 0x0000006fac4e7223 */ /* 0x080fe4000000004e */
[----:B------:R-:W-:Y:S02]  /*8800*/  FFMA R79, R173, R111, R79 ;  /* 0x0000006fad4f7223 */ /* 0x000fe4000000004f */
[-C--:B------:R-:W-:Y:S02]  /*8810*/  FFMA R98, R160, R186.reuse, R98 ;  /* 0x000000baa0627223 */ /* 0x080fe40000000062 */
[----:B------:R-:W-:-:S02]  /*8820*/  FFMA R99, R161, R186, R99 ;  /* 0x000000baa1637223 */ /* 0x000fc40000000063 */
[-C--:B------:R-:W-:Y:S02]  /*8830*/  FFMA R100, R162, R186.reuse, R152 ;  /* 0x000000baa2647223 */ /* 0x080fe40000000098 */
[-C--:B------:R-:W-:Y:S02]  /*8840*/  FFMA R102, R168, R186.reuse, R135 ;  /* 0x000000baa8667223 */ /* 0x080fe40000000087 */
[-C--:B------:R-:W-:Y:S02]  /*8850*/  FFMA R103, R169, R186.reuse, R103 ;  /* 0x000000baa9677223 */ /* 0x080fe40000000067 */
[CC--:B------:R-:W-:Y:S02]  /*8860*/  FFMA R106, R170.reuse, R186.reuse, R106 ;  /* 0x000000baaa6a7223 */ /* 0x0c0fe4000000006a */
[----:B------:R-:W-:Y:S02]  /*8870*/  FFMA R107, R171, R186, R107 ;  /* 0x000000baab6b7223 */ /* 0x000fe4000000006b */
[----:B------:R-:W-:-:S02]  /*8880*/  FFMA R132, R170, R178, R70 ;  /* 0x000000b2aa847223 */ /* 0x000fc40000000046 */
[----:B------:R-:W-:Y:S02]  /*8890*/  FFMA R133, R171, R178, R71 ;  /* 0x000000b2ab857223 */ /* 0x000fe40000000047 */
[----:B------:R-:W-:Y:S02]  /*88a0*/  FFMA R186, R150, R186, R134 ;  /* 0x000000ba96ba7223 */ /* 0x000fe40000000086 */
[-C--:B------:R-:W-:Y:S02]  /*88b0*/  FFMA R114, R160, R178.reuse, R114 ;  /* 0x000000b2a0727223 */ /* 0x080fe40000000072 */
[----:B------:R-:W-:Y:S02]  /*88c0*/  FFMA R70, R127, R178, R115 ;  /* 0x000000b27f467223 */ /* 0x000fe40000000073 */
        /* <DEDUP_REMOVED lines=8> */
[----:B------:R-:W-:Y:S02]  /*8950*/  FFMA R69, R177, R179, R79 ;  /* 0x000000b3b1457223 */ /* 0x000fe4000000004f */
[-C--:B-1----:R-:W-:Y:S02]  /*8960*/  FFMA R76, R165, R110.reuse, R88 ;  /* 0x0000006ea54c7223 */ /* 0x082fe40000000058 */
        /* <DEDUP_REMOVED lines=19> */
[----:B------:R-:W-:Y:S02]  /*8aa0*/  FFMA R76, R177, R180, R117 ;  /* 0x000000b4b14c7223 */ /* 0x000fe40000000075 */
[----:B------:R-:W1:Y:S01]  /*8ab0*/  LDS R117, [R151.X4+0x2dbc] ;  /* 0x002dbc0097757984 */ /* 0x000e620000004800 */
[-C--:B------:R-:W-:Y:S02]  /*8ac0*/  FFMA R93, R162, R179.reuse, R93 ;  /* 0x000000b3a25d7223 */ /* 0x080fe4000000005d */
[-C--:B------:R-:W-:Y:S02]  /*8ad0*/  FFMA R89, R161, R179.reuse, R89 ;  /* 0x000000b3a1597223 */ /* 0x080fe40000000059 */
[-C--:B------:R-:W-:Y:S02]  /*8ae0*/  FFMA R97, R163, R179.reuse, R97 ;  /* 0x000000b3a3617223 */ /* 0x080fe40000000061 */
[----:B------:R-:W-:-:S02]  /*8af0*/  FFMA R135, R171, R179, R71 ;  /* 0x000000b3ab877223 */ /* 0x000fc40000000047 */
[-C--:B------:R-:W-:Y:S02]  /*8b00*/  FFMA R96, R162, R180.reuse, R79 ;  /* 0x000000b4a2607223 */ /* 0x080fe4000000004f */
[----:B------:R-:W-:Y:S02]  /*8b10*/  FFMA R92, R161, R180, R78 ;  /* 0x000000b4a15c7223 */ /* 0x000fe4000000004e */
[-C--:B0-----:R-:W-:Y:S02]  /*8b20*/  FFMA R79, R172, R75.reuse, R111 ;  /* 0x0000004bac4f7223 */ /* 0x081fe4000000006f */
        /* <DEDUP_REMOVED lines=17> */
[-C--:B-1----:R-:W-:Y:S01]  /*8c40*/  FFMA R154, R158, R117.reuse, R123 ;  /* 0x000000759e9a7223 */ /* 0x082fe2000000007b */
[----:B------:R-:W0:Y:S01]  /*8c50*/  LDS R134, [R151.X4+0x315c] ;  /* 0x00315c0097867984 */ /* 0x000e220000004800 */
[----:B------:R-:W-:-:S03]  /*8c60*/  FFMA R153, R157, R117, R119 ;  /* 0x000000759d997223 */ /* 0x000fc60000000077 */
[----:B------:R-:W1:Y:S04]  /*8c70*/  LDS R123, [R151.X4+0x2dc4] ;  /* 0x002dc400977b7984 */ /* 0x000e680000004800 */
[----:B------:R-:W2:Y:S01]  /*8c80*/  LDS R119, [R151.X4+0x3164] ;  /* 0x0031640097777984 */ /* 0x000ea20000004800 */
        /* <DEDUP_REMOVED lines=40> */
[-C--:B------:R-:W-:Y:S01]  /*8f10*/  FFMA R106, R163, R183.reuse, R129 ;  /* 0x000000b7a36a7223 */ /* 0x080fe20000000081 */
[----:B------:R-:W3:Y:S01]  /*8f20*/  LDS R153, [R151.X4+0x2dcc] ;  /* 0x002dcc0097997984 */ /* 0x000ee20000004800 */
[-C--:B------:R-:W-:Y:S02]  /*8f30*/  FFMA R101, R168, R183.reuse, R98 ;  /* 0x000000b7a8657223 */ /* 0x080fe40000000062 */
[-C--:B------:R-:W-:Y:S02]  /*8f40*/  FFMA R102, R169, R183.reuse, R99 ;  /* 0x000000b7a9667223 */ /* 0x080fe40000000063 */
[C---:B------:R-:W-:Y:S02]  /*8f50*/  FFMA R88, R160.reuse, R180, R248 ;  /* 0x000000b4a0587223 */ /* 0x040fe400000000f8 */
        /* <DEDUP_REMOVED lines=8> */
[-C--:B0-----:R-:W-:Y:S02]  /*8fe0*/  FFMA R250, R156, R134.reuse, R250 ;  /* 0x000000869cfa7223 */ /* 0x081fe400000000fa */
        /* <DEDUP_REMOVED lines=12> */
[-C--:B--2---:R-:W-:Y:S02]  /*90b0*/  FFMA R129, R159, R119.reuse, R85 ;  /* 0x000000779f817223 */ /* 0x084fe40000000055 */
        /* <DEDUP_REMOVED lines=21> */
[----:B------:R-:W0:Y:S01]  /*9210*/  LDS R110, [R151.X4+0x316c] ;  /* 0x00316c00976e7984 */ /* 0x000e220000004800 */
[----:B------:R-:W-:-:S02]  /*9220*/  FFMA R123, R175, R123, R114 ;  /* 0x0000007baf7b7223 */ /* 0x000fc40000000072 */
[-C--:B------:R-:W-:Y:S02]  /*9230*/  FFMA R114, R161, R184.reuse, R120 ;  /* 0x000000b8a1727223 */ /* 0x080fe40000000078 */
[----:B------:R-:W1:Y:S01]  /*9240*/  LDS R120, [R151.X4+0x3174] ;  /* 0x0031740097787984 */ /* 0x000e620000004800 */
[----:B------:R-:W-:Y:S02]  /*9250*/  FFMA R109, R160, R181, R247 ;  /* 0x000000b5a06d7223 */ /* 0x000fe400000000f7 */
[-C--:B------:R-:W-:Y:S02]  /*9260*/  FFMA R99, R170, R184.reuse, R96 ;  /* 0x000000b8aa637223 */ /* 0x080fe40000000060 */
[----:B------:R-:W-:Y:S02]  /*9270*/  FFMA R96, R150, R184, R123 ;  /* 0x000000b896607223 */ /* 0x000fe4000000007b */
[----:B---3--:R-:W-:Y:S02]  /*9280*/  FFMA R123, R158, R153, R125 ;  /* 0x000000999e7b7223 */ /* 0x008fe4000000007d */
        /* <DEDUP_REMOVED lines=15> */
[----:B------:R-:W-:Y:S01]  /*9380*/  FFMA R153, R175, R153, R93 ;  /* 0x00000099af997223 */ /* 0x000fe2000000005d */
[----:B------:R-:W2:Y:S01]  /*9390*/  LDS R105, [R151.X4+0x3330] ;  /* 0x0033300097697984 */ /* 0x000ea20000004800 */
        /* <DEDUP_REMOVED lines=9> */
[C---:B0-----:R-:W-:Y:S01]  /*9430*/  FFMA R249, R156.reuse, R110, R249 ;  /* 0x0000006e9cf97223 */ /* 0x041fe200000000f9 */
[----:B------:R-:W0:Y:S01]  /*9440*/  LDS R111, [R151.X4+0x3338] ;  /* 0x00333800976f7984 */ /* 0x000e220000004800 */
[----:B-1----:R-:W-:-:S03]  /*9450*/  FFMA R245, R156, R120, R245 ;  /* 0x000000789cf57223 */ /* 0x002fc600000000f5 */
        /* <DEDUP_REMOVED lines=21> */
[----:B------:R-:W-:Y:S02]  /*95b0*/  FFMA R95, R150, R183, R178 ;  /* 0x000000b7965f7223 */ /* 0x000fe400000000b2 */
[-C--:B------:R-:W-:Y:S02]  /*95c0*/  FFMA R153, R172, R110.reuse, R104 ;  /* 0x0000006eac997223 */ /* 0x080fe40000000068 */
[----:B--2---:R-:W-:Y:S02]  /*95d0*/  FFMA R157, R163, R105, R98 ;  /* 0x00000069a39d7223 */ /* 0x004fe40000000062 */
        /* <DEDUP_REMOVED lines=9> */
[----:B0-----:R-:W-:Y:S01]  /*9670*/  FFMA R122, R168, R111, R107 ;  /* 0x0000006fa87a7223 */ /* 0x001fe2000000006b */
[----:B------:R-:W0:Y:S01]  /*9680*/  LDS R118, [R151.X4+0x3504] ;  /* 0x0035040097767984 */ /* 0x000e220000004800 */
[-C--:B-1----:R-:W-:Y:S02]  /*9690*/  FFMA R158, R171, R156.reuse, R108 ;  /* 0x0000009cab9e7223 */ /* 0x082fe4000000006c */
[C---:B------:R-:W-:Y:S02]  /*96a0*/  FFMA R106, R127.reuse, R105, R116 ;  /* 0x000000697f6a7223 */ /* 0x040fe40000000074 */
[C---:B------:R-:W-:Y:S01]  /*96b0*/  FFMA R107, R127.reuse, R111, R154 ;  /* 0x0000006f7f6b7223 */ /* 0x040fe2000000009a */
[----:B------:R-:W1:Y:S01]  /*96c0*/  LDS R116, [R151.X4+0x350c] ;  /* 0x00350c0097747984 */ /* 0x000e620000004800 */
[----:B------:R-:W-:-:S02]  /*96d0*/  FFMA R108, R127, R156, R131 ;  /* 0x0000009c7f6c7223 */ /* 0x000fc40000000083 */
[-C--:B------:R-:W-:Y:S01]  /*96e0*/  FFMA R102, R177, R105.reuse, R128 ;  /* 0x00000069b1667223 */ /* 0x080fe20000000080 */
[----:B------:R-:W2:Y:S01]  /*96f0*/  LDS R154, [R151.X4+0x3514] ;  /* 0x00351400979a7984 */ /* 0x000ea20000004800 */
[C---:B------:R-:W-:Y:S02]  /*9700*/  FFMA R140, R162.reuse, R105, R140 ;  /* 0x00000069a28c7223 */ /* 0x040fe4000000008c */
[-C--:B------:R-:W-:Y:S01]  /*9710*/  FFMA R141, R162, R111.reuse, R141 ;  /* 0x0000006fa28d7223 */ /* 0x080fe2000000008d */
[----:B------:R-:W4:Y:S01]  /*9720*/  LDS R131, [R151.X4+0x351c] ;  /* 0x00351c0097837984 */ /* 0x000f220000004800 */
[----:B------:R-:W-:Y:S02]  /*9730*/  FFMA R128, R170, R111, R103 ;  /* 0x0000006faa807223 */ /* 0x000fe40000000067 */
        /* <DEDUP_REMOVED lines=8> */
[-C--:B---3--:R-:W-:Y:S02]  /*97c0*/  FFMA R162, R162, R120.reuse, R143 ;  /* 0x00000078a2a27223 */ /* 0x088fe4000000008f */
[-C--:B------:R-:W-:Y:S01]  /*97d0*/  FFMA R245, R160, R120.reuse, R245 ;  /* 0x00000078a0f57223 */ /* 0x080fe200000000f5 */
[----:B------:R-:W3:Y:S01]  /*97e0*/  LDS R143, [R151.X4+0x36d8] ;  /* 0x0036d800978f7984 */ /* 0x000ee20000004800 */
        /* <DEDUP_REMOVED lines=10> */
[----:B------:R-:W5:Y:S01]  /*9890*/  LDS R120, [R151.X4+0x36e0] ;  /* 0x0036e00097787984 */ /* 0x000f620000004800 */
        /* <DEDUP_REMOVED lines=13> */
[C---:B0-----:R-:W-:Y:S02]  /*9970*/  FFMA R250, R118.reuse, R164, R250 ;  /* 0x000000a476fa7223 */ /* 0x041fe400000000fa */
[C---:B------:R-:W-:Y:S02]  /*9980*/  FFMA R136, R118.reuse, R165, R136 ;  /* 0x000000a576887223 */ /* 0x040fe40000000088 */
[C---:B------:R-:W-:Y:S02]  /*9990*/  FFMA R140, R118.reuse, R166, R140 ;  /* 0x000000a6768c7223 */ /* 0x040fe4000000008c */
[C---:B------:R-:W-:Y:S02]  /*99a0*/  FFMA R157, R118.reuse, R167, R157 ;  /* 0x000000a7769d7223 */ /* 0x040fe4000000009d */
[C---:B------:R-:W-:Y:S02]  /*99b0*/  FFMA R152, R118.reuse, R172, R152 ;  /* 0x000000ac76987223 */ /* 0x040fe40000000098 */
[----:B------:R-:W-:-:S02]  /*99c0*/  FFMA R135, R118, R173, R135 ;  /* 0x000000ad76877223 */ /* 0x000fc40000000087 */
[C---:B------:R-:W-:Y:S02]  /*99d0*/  FFMA R132, R118.reuse, R174, R132 ;  /* 0x000000ae76847223 */ /* 0x040fe40000000084 */
[----:B------:R-:W-:Y:S02]  /*99e0*/  FFMA R133, R118, R175, R133 ;  /* 0x000000af76857223 */ /* 0x000fe40000000085 */
[----:B------:R-:W-:Y:S02]  /*99f0*/  FFMA R111, R150, R111, R100 ;  /* 0x0000006f966f7223 */ /* 0x000fe40000000064 */
[C---:B-1----:R-:W-:Y:S02]  /*9a00*/  FFMA R137, R116.reuse, R165, R137 ;  /* 0x000000a574897223 */ /* 0x042fe40000000089 */
[C---:B------:R-:W-:Y:S02]  /*9a10*/  FFMA R129, R116.reuse, R167, R129 ;  /* 0x000000a774817223 */ /* 0x040fe40000000081 */
[----:B------:R-:W-:-:S02]  /*9a20*/  FFMA R134, R116, R175, R134 ;  /* 0x000000af74867223 */ /* 0x000fc40000000086 */
[-C--:B--2---:R-:W-:Y:S02]  /*9a30*/  FFMA R138, R154, R165.reuse, R138 ;  /* 0x000000a59a8a7223 */ /* 0x084fe4000000008a */
[----:B----4-:R-:W-:Y:S02]  /*9a40*/  FFMA R139, R131, R165, R139 ;  /* 0x000000a5838b7223 */ /* 0x010fe4000000008b */
[-C--:B------:R-:W-:Y:S01]  /*9a50*/  FFMA R100, R176, R156.reuse, R153 ;  /* 0x0000009cb0647223 */ /* 0x080fe20000000099 */
[----:B------:R-:W0:Y:S01]  /*9a60*/  LDS R165, [R151.X4+0x38ac] ;  /* 0x0038ac0097a57984 */ /* 0x000e220000004800 */
[-C--:B------:R-:W-:Y:S02]  /*9a70*/  FFMA R104, R177, R156.reuse, R104 ;  /* 0x0000009cb1687223 */ /* 0x080fe40000000068 */
[----:B------:R-:W-:Y:S02]  /*9a80*/  FFMA R112, R150, R156, R178 ;  /* 0x0000009c96707223 */ /* 0x000fe400000000b2 */
[----:B------:R-:W-:-:S02]  /*9a90*/  FFMA R246, R116, R164, R246 ;  /* 0x000000a474f67223 */ /* 0x000fc400000000f6 */
[-C--:B------:R-:W-:Y:S02]  /*9aa0*/  FFMA R249, R154, R164.reuse, R249 ;  /* 0x000000a49af97223 */ /* 0x080fe400000000f9 */
[----:B------:R-:W-:Y:S02]  /*9ab0*/  FFMA R245, R131, R164, R245 ;  /* 0x000000a483f57223 */ /* 0x000fe400000000f5 */
[C---:B------:R-:W-:Y:S01]  /*9ac0*/  FFMA R141, R116.reuse, R166, R141 ;  /* 0x000000a6748d7223 */ /* 0x040fe2000000008d */
[----:B------:R-:W1:Y:S01]  /*9ad0*/  LDS R164, [R151.X4+0x38b4] ;  /* 0x0038b40097a47984 */ /* 0x000e620000004800 */
[C---:B------:R-:W-:Y:S02]  /*9ae0*/  FFMA R115, R116.reuse, R172, R122 ;  /* 0x000000ac74737223 */ /* 0x040fe4000000007a */
[CC--:B------:R-:W-:Y:S02]  /*9af0*/  FFMA R121, R116.reuse, R173.reuse, R117 ;  /* 0x000000ad74797223 */ /* 0x0c0fe40000000075 */
[----:B------:R-:W-:Y:S01]  /*9b00*/  FFMA R153, R116, R174, R128 ;  /* 0x000000ae74997223 */ /* 0x000fe20000000080 */
[----:B------:R-:W2:Y:S01]  /*9b10*/  LDS R117, [R151.X4+0x36e8] ;  /* 0x0036e80097757984 */ /* 0x000ea20000004800 */
[----:B------:R-:W-:-:S02]  /*9b20*/  FFMA R156, R154, R173, R114 ;  /* 0x000000ad9a9c7223 */ /* 0x000fc40000000072 */
[C---:B------:R-:W-:Y:S02]  /*9b30*/  FFMA R142, R154.reuse, R166, R142 ;  /* 0x000000a69a8e7223 */ /* 0x040fe4000000008e */
[C---:B------:R-:W-:Y:S02]  /*9b40*/  FFMA R144, R154.reuse, R167, R144 ;  /* 0x000000a79a907223 */ /* 0x040fe40000000090 */
[C---:B------:R-:W-:Y:S02]  /*9b50*/  FFMA R116, R154.reuse, R172, R119 ;  /* 0x000000ac9a747223 */ /* 0x040fe40000000077 */
[C---:B------:R-:W-:Y:S02]  /*9b60*/  FFMA R155, R154.reuse, R174, R155 ;  /* 0x000000ae9a9b7223 */ /* 0x040fe4000000009b */
[----:B------:R-:W-:Y:S02]  /*9b70*/  FFMA R158, R154, R175, R158 ;  /* 0x000000af9a9e7223 */ /* 0x000fe4000000009e */
[C---:B---3--:R-:W-:Y:S01]  /*9b80*/  FFMA R250, R143.reuse, R168, R250 ;  /* 0x000000a88ffa7223 */ /* 0x048fe200000000fa */
[----:B------:R-:W3:Y:S01]  /*9b90*/  LDS R154, [R151.X4+0x36f0] ;  /* 0x0036f000979a7984 */ /* 0x000ee20000004800 */
[----:B------:R-:W-:-:S02]  /*9ba0*/  FFMA R136, R143, R169, R136 ;  /* 0x000000a98f887223 */ /* 0x000fc40000000088 */
[C---:B------:R-:W-:Y:S02]  /*9bb0*/  FFMA R140, R143.reuse, R170, R140 ;  /* 0x000000aa8f8c7223 */ /* 0x040fe4000000008c */
[C---:B------:R-:W-:Y:S02]  /*9bc0*/  FFMA R157, R143.reuse, R171, R157 ;  /* 0x000000ab8f9d7223 */ /* 0x040fe4000000009d */
[C---:B------:R-:W-:Y:S02]  /*9bd0*/  FFMA R114, R143.reuse, R176, R152 ;  /* 0x000000b08f727223 */ /* 0x040fe40000000098 */
[C---:B------:R-:W-:Y:S02]  /*9be0*/  FFMA R118, R143.reuse, R177, R135 ;  /* 0x000000b18f767223 */ /* 0x040fe40000000087 */
[C---:B------:R-:W-:Y:S01]  /*9bf0*/  FFMA R122, R143.reuse, R127, R132 ;  /* 0x0000007f8f7a7223 */ /* 0x040fe20000000084 */
[----:B------:R-:W-:Y:S01]  /*9c00*/  LDS R135, [R151.X4+0x3a90] ;  /* 0x003a900097877984 */ /* 0x000fe20000004800 */
[----:B------:R-:W-:-:S02]  /*9c10*/  FFMA R128, R143, R150, R133 ;  /* 0x000000968f807223 */ /* 0x000fc40000000085 */
[C---:B-----5:R-:W-:Y:S01]  /*9c20*/  FFMA R143, R120.reuse, R171, R129 ;  /* 0x000000ab788f7223 */ /* 0x060fe20000000081 */
[----:B------:R-:W4:Y:S01]  /*9c30*/  LDS R133, [R151.X4+0x3a80] ;  /* 0x003a800097857984 */ /* 0x000f220000004800 */
[----:B------:R-:W-:-:S03]  /*9c40*/  FFMA R129, R120, R150, R134 ;  /* 0x0000009678817223 */ /* 0x000fc60000000086 */
[----:B------:R-:W5:Y:S04]  /*9c50*/  LDS R134, [R151.X4+0x3a88] ;  /* 0x003a880097867984 */ /* 0x000f680000004800 */
[----:B------:R-:W4:Y:S04]  /*9c60*/  LDS R132, [R151.X4+0x38c4] ;  /* 0x0038c40097847984 */ /* 0x000f280000004800 */
[----:B------:R-:W4:Y:S01]  /*9c70*/  LDS R151, [R151.X4+0x3a98] ;  /* 0x003a980097977984 */ /* 0x000f220000004800 */
[----:B------:R-:W-:Y:S01]  /*9c80*/  IADD3 R126, R126, 0x1, RZ ;  /* 0x000000017e7e7810 */ /* 0x000fe20007ffe0ff */
[----:B------:R-:W-:-:S03]  /*9c90*/  FFMA R162, R131, R166, R162 ;  /* 0x000000a683a27223 */ /* 0x000fc600000000a2 */
[----:B------:R-:W-:Y:S01]  /*9ca0*/  ISETP.GE.U32.AND P0, PT, R126, 0x7, PT ;  /* 0x000000077e00780c */ /* 0x000fe20003f06070 */
[----:B------:R-:W-:Y:S02]  /*9cb0*/  FFMA R145, R131, R167, R145 ;  /* 0x000000a783917223 */ /* 0x000fe40000000091 */
[----:B0-----:R-:W-:Y:S02]  /*9cc0*/  FFMA R157, R165, R175, R157 ;  /* 0x000000afa59d7223 */ /* 0x001fe4000000009d */
[C---:B------:R-:W-:Y:S02]  /*9cd0*/  FFMA R246, R120.reuse, R168, R246 ;  /* 0x000000a878f67223 */ /* 0x040fe400000000f6 */
[C---:B------:R-:W-:Y:S02]  /*9ce0*/  FFMA R137, R120.reuse, R169, R137 ;  /* 0x000000a978897223 */ /* 0x040fe40000000089 */
[----:B------:R-:W-:Y:S02]  /*9cf0*/  FFMA R141, R120, R170, R141 ;  /* 0x000000aa788d7223 */ /* 0x000fe4000000008d */
[----:B-1----:R-:W-:-:S02]  /*9d00*/  FFMA R143, R164, R175, R143 ;  /* 0x000000afa48f7223 */ /* 0x002fc4000000008f */
[C---:B--2---:R-:W-:Y:S02]  /*9d10*/  FFMA R249, R117.reuse, R168, R249 ;  /* 0x000000a875f97223 */ /* 0x044fe400000000f9 */
[C---:B------:R-:W-:Y:S02]  /*9d20*/  FFMA R138, R117.reuse, R169, R138 ;  /* 0x000000a9758a7223 */ /* 0x040fe4000000008a */
[C---:B------:R-:W-:Y:S02]  /*9d30*/  FFMA R142, R117.reuse, R170, R142 ;  /* 0x000000aa758e7223 */ /* 0x040fe4000000008e */
[----:B------:R-:W-:Y:S02]  /*9d40*/  FFMA R144, R117, R171, R144 ;  /* 0x000000ab75907223 */ /* 0x000fe40000000090 */
[C---:B---3--:R-:W-:Y:S02]  /*9d50*/  FFMA R245, R154.reuse, R168, R245 ;  /* 0x000000a89af57223 */ /* 0x048fe400000000f5 */
[----:B------:R-:W-:-:S02]  /*9d60*/  FFMA R139, R154, R169, R139 ;  /* 0x000000a99a8b7223 */ /* 0x000fc4000000008b */
[C---:B------:R-:W-:Y:S02]  /*9d70*/  FFMA R162, R154.reuse, R170, R162 ;  /* 0x000000aa9aa27223 */ /* 0x040fe400000000a2 */
[----:B------:R-:W-:Y:S02]  /*9d80*/  FFMA R145, R154, R171, R145 ;  /* 0x000000ab9a917223 */ /* 0x000fe40000000091 */
[C---:B------:R-:W-:Y:S02]  /*9d90*/  FFMA R250, R165.reuse, R172, R250 ;  /* 0x000000aca5fa7223 */ /* 0x040fe400000000fa */
[C---:B------:R-:W-:Y:S02]  /*9da0*/  FFMA R136, R165.reuse, R173, R136 ;  /* 0x000000ada5887223 */ /* 0x040fe40000000088 */
[----:B------:R-:W-:Y:S02]  /*9db0*/  FFMA R140, R165, R174, R140 ;  /* 0x000000aea58c7223 */ /* 0x000fe4000000008c */
[----:B----4-:R-:W-:-:S02]  /*9dc0*/  FFMA R152, R133, R150, R157 ;  /* 0x0000009685987223 */ /* 0x010fc4000000009d */
[C---:B------:R-:W-:Y:S02]  /*9dd0*/  FFMA R246, R164.reuse, R172, R246 ;  /* 0x000000aca4f67223 */ /* 0x040fe400000000f6 */
[CC--:B------:R-:W-:Y:S02]  /*9de0*/  FFMA R137, R164.reuse, R173.reuse, R137 ;  /* 0x000000ada4897223 */ /* 0x0c0fe40000000089 */
[----:B------:R-:W-:Y:S02]  /*9df0*/  FFMA R141, R164, R174, R141 ;  /* 0x000000aea48d7223 */ /* 0x000fe4000000008d */
[----:B-----5:R-:W-:Y:S02]  /*9e00*/  FFMA R143, R134, R150, R143 ;  /* 0x00000096868f7223 */ /* 0x020fe4000000008f */
[C---:B------:R-:W-:Y:S02]  /*9e10*/  FFMA R161, R131.reuse, R172, R124 ;  /* 0x000000ac83a17223 */ /* 0x040fe4000000007c */
[----:B------:R-:W-:-:S02]  /*9e20*/  FFMA R159, R131, R173, R130 ;  /* 0x000000ad839f7223 */ /* 0x000fc40000000082 */
[----:B------:R-:W-:Y:S02]  /*9e30*/  FFMA R160, R131, R174, R123 ;  /* 0x000000ae83a07223 */ /* 0x000fe4000000007b */
[C---:B------:R-:W-:Y:S02]  /*9e40*/  FFMA R249, R163.reuse, R172, R249 ;  /* 0x000000aca3f97223 */ /* 0x040fe400000000f9 */
[C---:B------:R-:W-:Y:S02]  /*9e50*/  FFMA R138, R163.reuse, R173, R138 ;  /* 0x000000ada38a7223 */ /* 0x040fe4000000008a */
[C---:B------:R-:W-:Y:S02]  /*9e60*/  FFMA R142, R163.reuse, R174, R142 ;  /* 0x000000aea38e7223 */ /* 0x040fe4000000008e */
[-C--:B------:R-:W-:Y:S02]  /*9e70*/  FFMA R144, R163, R175.reuse, R144 ;  /* 0x000000afa3907223 */ /* 0x080fe40000000090 */
[----:B------:R-:W-:-:S02]  /*9e80*/  FFMA R131, R131, R175, R125 ;  /* 0x000000af83837223 */ /* 0x000fc4000000007d */
[C---:B------:R-:W-:Y:S02]  /*9e90*/  FFMA R245, R132.reuse, R172, R245 ;  /* 0x000000ac84f57223 */ /* 0x040fe400000000f5 */
[C---:B------:R-:W-:Y:S02]  /*9ea0*/  FFMA R139, R132.reuse, R173, R139 ;  /* 0x000000ad848b7223 */ /* 0x040fe4000000008b */
[C---:B------:R-:W-:Y:S02]  /*9eb0*/  FFMA R162, R132.reuse, R174, R162 ;  /* 0x000000ae84a27223 */ /* 0x040fe400000000a2 */
[----:B------:R-:W-:Y:S01]  /*9ec0*/  FFMA R145, R132, R175, R145 ;  /* 0x000000af84917223 */ /* 0x000fe20000000091 */
[----:B------:R-:W-:Y:S01]  /*9ed0*/  STL [R1], R152 ;  /* 0x0000009801007387 */ /* 0x000fe20000100800 */
[C---:B------:R-:W-:Y:S02]  /*9ee0*/  FFMA R132, R133.reuse, R176, R250 ;  /* 0x000000b085847223 */ /* 0x040fe400000000fa */
[----:B------:R-:W-:-:S02]  /*9ef0*/  FFMA R136, R133, R177, R136 ;  /* 0x000000b185887223 */ /* 0x000fc40000000088 */
[----:B------:R-:W-:Y:S01]  /*9f00*/  FFMA R140, R133, R127, R140 ;  /* 0x0000007f858c7223 */ /* 0x000fe2000000008c */
[----:B------:R0:W-:Y:S01]  /*9f10*/  STL [R1+0x24], R143 ;  /* 0x0000248f01007387 */ /* 0x0001e20000100800 */
[CC--:B------:R-:W-:Y:S02]  /*9f20*/  FFMA R115, R120.reuse, R176.reuse, R115 ;  /* 0x000000b078737223 */ /* 0x0c0fe40000000073 */
[C---:B------:R-:W-:Y:S02]  /*9f30*/  FFMA R119, R120.reuse, R177, R121 ;  /* 0x000000b178777223 */ /* 0x040fe40000000079 */
[----:B------:R-:W-:Y:S02]  /*9f40*/  FFMA R123, R120, R127, R153 ;  /* 0x0000007f787b7223 */ /* 0x000fe40000000099 */
[C---:B------:R-:W-:Y:S02]  /*9f50*/  FFMA R133, R134.reuse, R176, R246 ;  /* 0x000000b086857223 */ /* 0x040fe400000000f6 */
[----:B------:R-:W-:-:S02]  /*9f60*/  FFMA R137, R134, R177, R137 ;  /* 0x000000b186897223 */ /* 0x000fc40000000089 */
[----:B------:R-:W-:Y:S02]  /*9f70*/  FFMA R141, R134, R127, R141 ;  /* 0x0000007f868d7223 */ /* 0x000fe4000000008d */
[-C--:B------:R-:W-:Y:S02]  /*9f80*/  FFMA R225, R176, R189.reuse, R227 ;  /* 0x000000bdb0e17223 */ /* 0x080fe400000000e3 */
[-C--:B------:R-:W-:Y:S02]  /*9f90*/  FFMA R224, R177, R189.reuse, R230 ;  /* 0x000000bdb1e07223 */ /* 0x080fe400000000e6 */
[----:B------:R-:W-:Y:S02]  /*9fa0*/  FFMA R223, R127, R189, R231 ;  /* 0x000000bd7fdf7223 */ /* 0x000fe400000000e7 */
[C---:B------:R-:W-:Y:S02]  /*9fb0*/  FFMA R116, R117.reuse, R176, R116 ;  /* 0x000000b075747223 */ /* 0x040fe40000000074 */
[----:B------:R-:W-:-:S02]  /*9fc0*/  FFMA R120, R117, R177, R156 ;  /* 0x000000b175787223 */ /* 0x000fc4000000009c */
[C---:B------:R-:W-:Y:S02]  /*9fd0*/  FFMA R124, R117.reuse, R127, R155 ;  /* 0x0000007f757c7223 */ /* 0x040fe4000000009b */
[----:B------:R-:W-:Y:S02]  /*9fe0*/  FFMA R130, R117, R150, R158 ;  /* 0x0000009675827223 */ /* 0x000fe4000000009e */
[C---:B------:R-:W-:Y:S02]  /*9ff0*/  FFMA R134, R135.reuse, R176, R249 ;  /* 0x000000b087867223 */ /* 0x040fe400000000f9 */
[C---:B------:R-:W-:Y:S02]  /*a000*/  FFMA R138, R135.reuse, R177, R138 ;  /* 0x000000b1878a7223 */ /* 0x040fe4000000008a */
[C---:B------:R-:W-:Y:S02]  /*a010*/  FFMA R142, R135.reuse, R127, R142 ;  /* 0x0000007f878e7223 */ /* 0x040fe4000000008e */
[----:B------:R-:W-:-:S02]  /*a020*/  FFMA R144, R135, R150, R144 ;  /* 0x0000009687907223 */ /* 0x000fc40000000090 */
[----:B------:R-:W-:Y:S02]  /*a030*/  FFMA R189, R150, R189, R232 ;  /* 0x000000bd96bd7223 */ /* 0x000fe400000000e8 */
[C---:B------:R-:W-:Y:S02]  /*a040*/  FFMA R74, R176.reuse, R180, R74 ;  /* 0x000000b4b04a7223 */ /* 0x040fe4000000004a */
[----:B------:R-:W-:Y:S02]  /*a050*/  FFMA R77, R177, R181, R77 ;  /* 0x000000b5b14d7223 */ /* 0x000fe4000000004d */
[----:B------:R-:W-:Y:S02]  /*a060*/  FFMA R90, R127, R182, R90 ;  /* 0x000000b67f5a7223 */ /* 0x000fe4000000005a */
[-C--:B------:R-:W-:Y:S02]  /*a070*/  FFMA R83, R176, R183.reuse, R83 ;  /* 0x000000b7b0537223 */ /* 0x080fe40000000053 */
[----:B------:R-:W-:-:S02]  /*a080*/  FFMA R87, R177, R183, R87 ;  /* 0x000000b7b1577223 */ /* 0x000fc40000000057 */
[----:B------:R-:W-:Y:S02]  /*a090*/  FFMA R91, R127, R183, R91 ;  /* 0x000000b77f5b7223 */ /* 0x000fe4000000005b */
[CC--:B------:R-:W-:Y:S02]  /*a0a0*/  FFMA R84, R176.reuse, R184.reuse, R84 ;  /* 0x000000b8b0547223 */ /* 0x0c0fe40000000054 */
[-C--:B------:R-:W-:Y:S02]  /*a0b0*/  FFMA R88, R177, R184.reuse, R88 ;  /* 0x000000b8b1587223 */ /* 0x080fe40000000058 */
[----:B------:R-:W-:Y:S02]  /*a0c0*/  FFMA R92, R127, R184, R92 ;  /* 0x000000b87f5c7223 */ /* 0x000fe4000000005c */
[----:B------:R-:W-:Y:S02]  /*a0d0*/  FFMA R85, R176, R185, R85 ;  /* 0x000000b9b0557223 */ /* 0x000fe40000000055 */
[----:B------:R-:W-:-:S02]  /*a0e0*/  FFMA R117, R154, R176, R161 ;  /* 0x000000b09a757223 */ /* 0x000fc400000000a1 */
[C---:B------:R-:W-:Y:S02]  /*a0f0*/  FFMA R121, R154.reuse, R177, R159 ;  /* 0x000000b19a797223 */ /* 0x040fe4000000009f */
[C---:B------:R-:W-:Y:S02]  /*a100*/  FFMA R125, R154.reuse, R127, R160 ;  /* 0x0000007f9a7d7223 */ /* 0x040fe400000000a0 */
[----:B------:R-:W-:Y:S02]  /*a110*/  FFMA R131, R154, R150, R131 ;  /* 0x000000969a837223 */ /* 0x000fe40000000083 */
[C---:B------:R-:W-:Y:S02]  /*a120*/  FFMA R135, R151.reuse, R176, R245 ;  /* 0x000000b097877223 */ /* 0x040fe400000000f5 */
[C---:B------:R-:W-:Y:S02]  /*a130*/  FFMA R139, R151.reuse, R177, R139 ;  /* 0x000000b1978b7223 */ /* 0x040fe4000000008b */
[----:B0-----:R-:W-:-:S02]  /*a140*/  FFMA R143, R151, R127, R162 ;  /* 0x0000007f978f7223 */ /* 0x001fc400000000a2 */
[----:B------:R-:W-:Y:S01]  /*a150*/  FFMA R145, R151, R150, R145 ;  /* 0x0000009697917223 */ /* 0x000fe20000000091 */
[----:B------:R-:W-:Y:S01]  /*a160*/  @P0 CALL.REL.NOINC `(.L_x_72) ;  /* 0x0000001000000944 */ /* 0x000fe20003c00000 */
[----:B------:R-:W-:Y:S05]  /*a170*/  BRA `(.L_x_73) ;  /* 0xffff8ef000007947 */ /* 0x000fea000383ffff */
.L_x_72:
[----:B------:R-:W0:Y:S01]  /*a180*/  S2R R127, SR_TID.X ;  /* 0x00000000007f7919 */ /* 0x000e220000002100 */
[----:B------:R-:W-:Y:S03]  /*a190*/  BSSY B0, `(.L_x_74) ;  /* 0x0000026000007945 */ /* 0x000fe60003800000 */
[----:B------:R-:W1:Y:S04]  /*a1a0*/  S2R R237, SR_CTAID.X ;  /* 0x0000000000ed7919 */ /* 0x000e680000002500 */
[----:B------:R-:W2:Y:S04]  /*a1b0*/  S2R R241, SR_CTAID.X ;  /* 0x0000000000f17919 */ /* 0x000ea80000002500 */
[----:B------:R-:W3:Y:S04]  /*a1c0*/  S2R R155, SR_TID.X ;  /* 0x00000000009b7919 */ /* 0x000ee80000002100 */
[----:B------:R-:W-:Y:S06]  /*a1d0*/  BAR.SYNC 0x0 ;  /* 0x0000000000007b1d */ /* 0x000fec0000000000 */
[----:B0-----:R-:W-:-:S02]  /*a1e0*/  ISETP.GT.AND P0, PT, R127, 0xf14, PT ;  /* 0x00000f147f00780c */ /* 0x001fc40003f04270 */
[----:B-1----:R-:W-:Y:S02]  /*a1f0*/  LOP3.LUT R237, R237, 0x1, RZ, 0xc0, !PT ;  /* 0x00000001eded7812 */ /* 0x002fe400078ec0ff */
[----:B--2---:R-:W-:-:S03]  /*a200*/  SHF.R.S32.HI R241, RZ, 0x1, R241 ;  /* 0x00000001fff17819 */ /* 0x004fc600000114f1 */
[----:B------:R-:W-:-:S04]  /*a210*/  IMAD R179, R237, 0x70, RZ ;  /* 0x00000070edb37824 */ /* 0x000fc800078e02ff */
[----:B------:R-:W-:-:S05]  /*a220*/  IMAD R179, R241, 0x1880, R179 ;  /* 0x00001880f1b37824 */ /* 0x000fca00078e02b3 */
[----:B------:R-:W-:Y:S01]  /*a230*/  IADD3 R152, R179, 0xc15d, RZ ;  /* 0x0000c15db3987810 */ /* 0x000fe20007ffe0ff */
[----:B------:R-:W-:Y:S05]  /*a240*/  @P0 BRA `(.L_x_75) ;  /* 0x000001a000000947 */ /* 0x000fea0003800000 */
[----:B---3--:R-:W0:Y:S01]  /*a250*/  S2R R179, SR_CTAID.X ;  /* 0x0000000000b37919 */ /* 0x008e220000002500 */
[----:B------:R-:W-:Y:S01]  /*a260*/  HFMA2.MMA R126, -RZ, RZ, 0, 0 ;  /* 0x00000000ff7e7435 */ /* 0x000fe200000001ff */
[----:B------:R-:W-:Y:S09]  /*a270*/  BSSY B1, `(.L_x_76) ;  /* 0x0000016000017945 */ /* 0x000ff20003800000 */
[----:B------:R-:W-:-:S05]  /*a280*/  IMAD.HI R150, R127, -0x73f73f73, R126 ;  /* 0x8c08c08d7f967827 */ /* 0x000fca00078e027e */
[----:B------:R-:W-:-:S04]  /*a290*/  SHF.R.U32.HI R151, RZ, 0x1f, R150 ;  /* 0x0000001fff977819 */ /* 0x000fc80000011696 */
[----:B------:R-:W-:Y:S02]  /*a2a0*/  LEA.HI.SX32 R150, R150, R151, 0x1a ;  /* 0x0000009796967211 */ /* 0x000fe400078fd2ff */
[----:B0-----:R-:W-:-:S05]  /*a2b0*/  SHF.R.S32.HI R179, RZ, 0x1, R179 ;  /* 0x00000001ffb37819 */ /* 0x001fca00000114b3 */
[----:B------:R-:W-:-:S05]  /*a2c0*/  IMAD R151, R179, 0x1c, R150 ;  /* 0x0000001cb3977824 */ /* 0x000fca00078e0296 */
[----:B------:R-:W-:-:S04]  /*a2d0*/  IADD3 R151, R151, -0x3, RZ ;  /* 0xfffffffd97977810 */ /* 0x000fc80007ffe0ff */
[----:B------:R-:W-:Y:S02]  /*a2e0*/  ISETP.GT.U32.AND P0, PT, R151, 0xdf, PT ;  /* 0x000000df9700780c */ /* 0x000fe40003f04070 */
[----:B------:R-:W-:-:S11]  /*a2f0*/  MOV R151, RZ ;  /* 0x000000ff00977202 */ /* 0x000fd60000000f00 */
[----:B------:R-:W-:Y:S05]  /*a300*/  @P0 BRA `(.L_x_77) ;  /* 0x000000c000000947 */ /* 0x000fea0003800000 */
[----:B------:R-:W0:Y:S01]  /*a310*/  S2R R154, SR_CTAID.X ;  /* 0x00000000009a7919 */ /* 0x000e220000002500 */
[----:B------:R-:W-:Y:S01]  /*a320*/  IMAD R153, R150, -0x75, R127 ;  /* 0xffffff8b96997824 */ /* 0x000fe200078e027f */
[----:B0-----:R-:W-:-:S05]  /*a330*/  LOP3.LUT R154, R154, 0x1, RZ, 0xc0, !PT ;  /* 0x000000019a9a7812 */ /* 0x001fca00078ec0ff */
[----:B------:R-:W-:-:S05]  /*a340*/  IMAD R154, R154, 0x70, R153 ;  /* 0x000000709a9a7824 */ /* 0x000fca00078e0299 */
[----:B------:R-:W-:-:S04]  /*a350*/  IADD3 R154, R154, -0x3, RZ ;  /* 0xfffffffd9a9a7810 */ /* 0x000fc80007ffe0ff */
[----:B------:R-:W-:-:S13]  /*a360*/  ISETP.GT.U32.AND P0, PT, R154, 0xdf, PT ;  /* 0x000000df9a00780c */ /* 0x000fda0003f04070 */
[----:B------:R-:W-:Y:S05]  /*a370*/  @P0 BRA `(.L_x_77) ;  /* 0x0000005000000947 */ /* 0x000fea0003800000 */
[----:B------:R-:W-:Y:S01]  /*a380*/  HFMA2.MMA R151, -RZ, RZ, 0, 2.384185791015625e-07 ;  /* 0x00000004ff977435 */ /* 0x000fe200000001ff */
[----:B------:R-:W-:-:S05]  /*a390*/  IADD3 R153, R153, R152, RZ ;  /* 0x0000009899997210 */ /* 0x000fca0007ffe0ff */
[----:B------:R-:W-:-:S04]  /*a3a0*/  IMAD R150, R150, 0xe0, R153 ;  /* 0x000000e096967824 */ /* 0x000fc800078e0299 */
[----:B------:R-:W-:-:S06]  /*a3b0*/  IMAD.WIDE R150, R150, R151, c[0x0][0x160] ;  /* 0x0000580096967625 */ /* 0x000fcc00078e0297 */
[----:B------:R0:W5:Y:S02]  /*a3c0*/  LDG.E.CONSTANT R151, [R150.64] ;  /* 0x0000000496977981 */ /* 0x000164000c1e9900 */
.L_x_77:
[----:B------:R-:W-:Y:S05]  /*a3d0*/  BSYNC B1 ;  /* 0x0000000000017941 */ /* 0x000fea0003800000 */
.L_x_76:
[----:B-----5:R1:W-:Y:S02]  /*a3e0*/  STS [R155.X4], R151 ;  /* 0x000000979b007388 */ /* 0x0203e40000004800 */
.L_x_75:
[----:B---3--:R-:W-:Y:S05]  /*a3f0*/  BSYNC B0 ;  /* 0x0000000000007941 */ /* 0x008fea0003800000 */
.L_x_74:
[----:B------:R-:W-:Y:S01]  /*a400*/  ISETP.GT.AND P0, PT, R127, 0xe34, PT ;  /* 0x00000e347f00780c */ /* 0x000fe20003f04270 */
[----:B------:R-:W-:-:S12]  /*a410*/  BSSY B0, `(.L_x_78) ;  /* 0x000001d000007945 */ /* 0x000fd80003800000 */
[----:B------:R-:W-:Y:S05]  /*a420*/  @P0 BRA `(.L_x_79) ;  /* 0x000001b000000947 */ /* 0x000fea0003800000 */
[----:B------:R-:W2:Y:S01]  /*a430*/  S2R R156, SR_CTAID.X ;  /* 0x00000000009c7919 */ /* 0x000ea20000002500 */
[----:B-1----:R-:W-:Y:S01]  /*a440*/  IADD3 R151, R127, 0xe0, RZ ;  /* 0x000000e07f977810 */ /* 0x002fe20007ffe0ff */
[----:B------:R-:W-:Y:S01]  /*a450*/  BSSY B1, `(.L_x_80) ;  /* 0x0000017000017945 */ /* 0x000fe20003800000 */
[----:B0-----:R-:W-:-:S05]  /*a460*/  MOV R150, RZ ;  /* 0x000000ff00967202 */ /* 0x001fca0000000f00 */
[----:B------:R-:W-:-:S05]  /*a470*/  IMAD.HI R153, R151, -0x73f73f73, R150 ;  /* 0x8c08c08d97997827 */ /* 0x000fca00078e0296 */
[----:B------:R-:W-:-:S04]  /*a480*/  SHF.R.U32.HI R154, RZ, 0x1f, R153 ;  /* 0x0000001fff9a7819 */ /* 0x000fc80000011699 */
[----:B------:R-:W-:Y:S02]  /*a490*/  LEA.HI.SX32 R153, R153, R154, 0x1a ;  /* 0x0000009a99997211 */ /* 0x000fe400078fd2ff */
[----:B--2---:R-:W-:-:S05]  /*a4a0*/  SHF.R.S32.HI R156, RZ, 0x1, R156 ;  /* 0x00000001ff9c7819 */ /* 0x004fca000001149c */
[----:B------:R-:W-:-:S05]  /*a4b0*/  IMAD R154, R156, 0x1c, R153 ;  /* 0x0000001c9c9a7824 */ /* 0x000fca00078e0299 */
[----:B------:R-:W-:-:S04]  /*a4c0*/  IADD3 R154, R154, -0x3, RZ ;  /* 0xfffffffd9a9a7810 */ /* 0x000fc80007ffe0ff */
[----:B------:R-:W-:Y:S01]  /*a4d0*/  ISETP.GT.U32.AND P0, PT, R154, 0xdf, PT ;  /* 0x000000df9a00780c */ /* 0x000fe20003f04070 */
[----:B------:R-:W-:-:S12]  /*a4e0*/  HFMA2.MMA R154, -RZ, RZ, 0, 0 ;  /* 0x00000000ff9a7435 */ /* 0x000fd800000001ff */
        /* <DEDUP_REMOVED lines=8> */
[----:B------:R-:W-:Y:S02]  /*a570*/  IADD3 R150, R150, R152, RZ ;  /* 0x0000009896967210 */ /* 0x000fe40007ffe0ff */
[----:B------:R-:W-:-:S03]  /*a580*/  MOV R151, 0x4 ;  /* 0x0000000400977802 */ /* 0x000fc60000000f00 */
[----:B------:R-:W-:-:S04]  /*a590*/  IMAD R150, R153, 0xe0, R150 ;  /* 0x000000e099967824 */ /* 0x000fc800078e0296 */
[----:B------:R-:W-:-:S05]  /*a5a0*/  IMAD.WIDE R150, R150, R151, c[0x0][0x160] ;  /* 0x0000580096967625 */ /* 0x000fca00078e0297 */
[----:B------:R0:W5:Y:S02]  /*a5b0*/  LDG.E.CONSTANT R154, [R150.64] ;  /* 0x00000004969a7981 */ /* 0x000164000c1e9900 */
.L_x_81:
[----:B------:R-:W-:Y:S05]  /*a5c0*/  BSYNC B1 ;  /* 0x0000000000017941 */ /* 0x000fea0003800000 */
.L_x_80:
[----:B-----5:R1:W-:Y:S02]  /*a5d0*/  STS [R155.X4+0x380], R154 ;  /* 0x0003809a9b007388 */ /* 0x0203e40000004800 */
.L_x_79:
[----:B------:R-:W-:Y:S05]  /*a5e0*/  BSYNC B0 ;  /* 0x0000000000007941 */ /* 0x000fea0003800000 */
.L_x_78:
[----:B------:R-:W-:Y:S01]  /*a5f0*/  ISETP.GT.AND P0, PT, R127, 0xd54, PT ;  /* 0x00000d547f00780c */ /* 0x000fe20003f04270 */
[----:B------:R-:W-:-:S12]  /*a600*/  BSSY B0, `(.L_x_82) ;  /* 0x000001d000007945 */ /* 0x000fd80003800000 */
[----:B------:R-:W-:Y:S05]  /*a610*/  @P0 BRA `(.L_x_83) ;  /* 0x000001b000000947 */ /* 0x000fea0003800000 */
[----:B------:R-:W2:Y:S01]  /*a620*/  S2R R156, SR_CTAID.X ;  /* 0x00000000009c7919 */ /* 0x000ea20000002500 */
[----:B0-----:R-:W-:Y:S01]  /*a630*/  HFMA2.MMA R150, -RZ, RZ, 0, 0 ;  /* 0x00000000ff967435 */ /* 0x001fe200000001ff */
[----:B-1----:R-:W-:Y:S01]  /*a640*/  IADD3 R151, R127, 0x1c0, RZ ;  /* 0x000001c07f977810 */ /* 0x002fe20007ffe0ff */
[----:B------:R-:W-:Y:S08]  /*a650*/  BSSY B1, `(.L_x_84) ;  /* 0x0000016000017945 */ /* 0x000ff00003800000 */
[----:B------:R-:W-:-:S05]  /*a660*/  IMAD.HI R153, R151, -0x73f73f73, R150 ;  /* 0x8c08c08d97997827 */ /* 0x000fca00078e0296 */
[----:B------:R-:W-:-:S04]  /*a670*/  SHF.R.U32.HI R154, RZ, 0x1f, R153 ;  /* 0x0000001fff9a7819 */ /* 0x000fc80000011699 */
[----:B------:R-:W-:Y:S02]  /*a680*/  LEA.HI.SX32 R153, R153, R154, 0x1a ;  /* 0x0000009a99997211 */ /* 0x000fe400078fd2ff */
[----:B--2---:R-:W-:-:S05]  /*a690*/  SHF.R.S32.HI R156, RZ, 0x1, R156 ;  /* 0x00000001ff9c7819 */ /* 0x004fca000001149c */
        /* <DEDUP_REMOVED lines=15> */
[----:B------:R-:W-:-:S05]  /*a790*/  IMAD.WIDE R150, R150, R151, c[0x0][0x160] ;  /* 0x0000580096967625 */ /* 0x000fca00078e0297 */
[----:B------:R0:W5:Y:S02]  /*a7a0*/  LDG.E.CONSTANT R154, [R150.64] ;  /* 0x00000004969a7981 */ /* 0x000164000c1e9900 */
.L_x_85:
[----:B------:R-:W-:Y:S05]  /*a7b0*/  BSYNC B1 ;  /* 0x0000000000017941 */ /* 0x000fea0003800000 */
.L_x_84:
[----:B-----5:R1:W-:Y:S02]  /*a7c0*/  STS [R155.X4+0x700], R154 ;  /* 0x0007009a9b007388 */ /* 0x0203e40000004800 */
.L_x_83:
[----:B------:R-:W-:Y:S05]  /*a7d0*/  BSYNC B0 ;  /* 0x0000000000007941 */ /* 0x000fea0003800000 */
.L_x_82:
[----:B------:R-:W-:Y:S01]  /*a7e0*/  ISETP.GT.AND P0, PT, R127, 0xc74, PT ;  /* 0x00000c747f00780c */ /* 0x000fe20003f04270 */
[----:B------:R-:W-:-:S12]  /*a7f0*/  BSSY B0, `(.L_x_86) ;  /* 0x000001d000007945 */ /* 0x000fd80003800000 */
[----:B------:R-:W-:Y:S05]  /*a800*/  @P0 BRA `(.L_x_87) ;  /* 0x000001b000000947 */ /* 0x000fea0003800000 */
[----:B------:R-:W2:Y:S01]  /*a810*/  S2R R156, SR_CTAID.X ;  /* 0x00000000009c7919 */ /* 0x000ea20000002500 */
[----:B01----:R-:W-:Y:S01]  /*a820*/  IADD3 R151, R127, 0x2a0, RZ ;  /* 0x000002a07f977810 */ /* 0x003fe20007ffe0ff */
[----:B------:R-:W-:Y:S01]  /*a830*/  BSSY B1, `(.L_x_88) ;  /* 0x0000017000017945 */ /* 0x000fe20003800000 */
[----:B------:R-:W-:-:S05]  /*a840*/  MOV R150, RZ ;  /* 0x000000ff00967202 */ /* 0x000fca0000000f00 */
        /* <DEDUP_REMOVED lines=21> */
.L_x_89:
[----:B------:R-:W-:Y:S05]  /*a9a0*/  BSYNC B1 ;  /* 0x0000000000017941 */ /* 0x000fea0003800000 */
.L_x_88:
[----:B-----5:R1:W-:Y:S02]  /*a9b0*/  STS [R155.X4+0xa80], R154 ;  /* 0x000a809a9b007388 */ /* 0x0203e40000004800 */
.L_x_87:
[----:B------:R-:W-:Y:S05]  /*a9c0*/  BSYNC B0 ;  /* 0x0000000000007941 */ /* 0x000fea0003800000 */
.L_x_86:
        /* <DEDUP_REMOVED lines=28> */
.L_x_93:
[----:B------:R-:W-:Y:S05]  /*ab90*/  BSYNC B1 ;  /* 0x0000000000017941 */ /* 0x000fea0003800000 */
.L_x_92:
[----:B-----5:R1:W-:Y:S02]  /*aba0*/  STS [R155.X4+0xe00], R154 ;  /* 0x000e009a9b007388 */ /* 0x0203e40000004800 */
.L_x_91:
[----:B------:R-:W-:Y:S05]  /*abb0*/  BSYNC B0 ;  /* 0x0000000000007941 */ /* 0x000fea0003800000 */
.L_x_90:
        /* <DEDUP_REMOVED lines=28> */
.L_x_97:
[----:B------:R-:W-:Y:S05]  /*ad80*/  BSYNC B1 ;  /* 0x0000000000017941 */ /* 0x000fea0003800000 */
.L_x_96:
[----:B-----5:R1:W-:Y:S02]  /*ad90*/  STS [R155.X4+0x1180], R154 ;  /* 0x0011809a9b007388 */ /* 0x0203e40000004800 */
.L_x_95:
[----:B------:R-:W-:Y:S05]  /*ada0*/  BSYNC B0 ;  /* 0x0000000000007941 */ /* 0x000fea0003800000 */
.L_x_94:
        /* <DEDUP_REMOVED lines=28> */
.L_x_101:
[----:B------:R-:W-:Y:S05]  /*af70*/  BSYNC B1 ;  /* 0x0000000000017941 */ /* 0x000fea0003800000 */
.L_x_100:
[----:B-----5:R1:W-:Y:S02]  /*af80*/  STS [R155.X4+0x1500], R154 ;  /* 0x0015009a9b007388 */ /* 0x0203e40000004800 */
.L_x_99:
[----:B------:R-:W-:Y:S05]  /*af90*/  BSYNC B0 ;  /* 0x0000000000007941 */ /* 0x000fea0003800000 */
.L_x_98:
        /* <DEDUP_REMOVED lines=28> */
.L_x_105:
[----:B------:R-:W-:Y:S05]  /*b160*/  BSYNC B1 ;  /* 0x0000000000017941 */ /* 0x000fea0003800000 */
.L_x_104:
[----:B-----5:R1:W-:Y:S02]  /*b170*/  STS [R155.X4+0x1880], R154 ;  /* 0x0018809a9b007388 */ /* 0x0203e40000004800 */
.L_x_103:
[----:B------:R-:W-:Y:S05]  /*b180*/  BSYNC B0 ;  /* 0x0000000000007941 */ /* 0x000fea0003800000 */
.L_x_102:
        /* <DEDUP_REMOVED lines=28> */
.L_x_109:
[----:B------:R-:W-:Y:S05]  /*b350*/  BSYNC B1 ;  /* 0x0000000000017941 */ /* 0x000fea0003800000 */
.L_x_108:
[----:B-----5:R1:W-:Y:S02]  /*b360*/  STS [R155.X4+0x1c00], R154 ;  /* 0x001c009a9b007388 */ /* 0x0203e40000004800 */
.L_x_107:
[----:B------:R-:W-:Y:S05]  /*b370*/  BSYNC B0 ;  /* 0x0000000000007941 */ /* 0x000fea0003800000 */
.L_x_106:
        /* <DEDUP_REMOVED lines=28> */
.L_x_113:
[----:B------:R-:W-:Y:S05]  /*b540*/  BSYNC B1 ;  /* 0x0000000000017941 */ /* 0x000fea0003800000 */
.L_x_112:
[----:B-----5:R1:W-:Y:S02]  /*b550*/  STS [R155.X4+0x1f80], R154 ;  /* 0x001f809a9b007388 */ /* 0x0203e40000004800 */
.L_x_111:
[----:B------:R-:W-:Y:S05]  /*b560*/  BSYNC B0 ;  /* 0x0000000000007941 */ /* 0x000fea0003800000 */
.L_x_110:
        /* <DEDUP_REMOVED lines=28> */
.L_x_117:
[----:B------:R-:W-:Y:S05]  /*b730*/  BSYNC B1 ;  /* 0x0000000000017941 */ /* 0x000fea0003800000 */
.L_x_116:
[----:B-----5:R1:W-:Y:S02]  /*b740*/  STS [R155.X4+0x2300], R154 ;  /* 0x0023009a9b007388 */ /* 0x0203e40000004800 */
.L_x_115:
[----:B------:R-:W-:Y:S05]  /*b750*/  BSYNC B0 ;  /* 0x0000000000007941 */ /* 0x000fea0003800000 */
.L_x_114:
        /* <DEDUP_REMOVED lines=28> */
.L_x_121:
[----:B------:R-:W-:Y:S05]  /*b920*/  BSYNC B1 ;  /* 0x0000000000017941 */ /* 0x000fea0003800000 */
.L_x_120:
[----:B-----5:R1:W-:Y:S02]  /*b930*/  STS [R155.X4+0x2680], R154 ;  /* 0x0026809a9b007388 */ /* 0x0203e40000004800 */
.L_x_119:
[----:B------:R-:W-:Y:S05]  /*b940*/  BSYNC B0 ;  /* 0x0000000000007941 */ /* 0x000fea0003800000 */
.L_x_118:
        /* <DEDUP_REMOVED lines=28> */
.L_x_125:
[----:B------:R-:W-:Y:S05]  /*bb10*/  BSYNC B1 ;  /* 0x0000000000017941 */ /* 0x000fea0003800000 */
.L_x_124:
[----:B-----5:R1:W-:Y:S02]  /*bb20*/  STS [R155.X4+0x2a00], R154 ;  /* 0x002a009a9b007388 */ /* 0x0203e40000004800 */
.L_x_123:
[----:B------:R-:W-:Y:S05]  /*bb30*/  BSYNC B0 ;  /* 0x0000000000007941 */ /* 0x000fea0003800000 */
.L_x_122:
        /* <DEDUP_REMOVED lines=28> */
.L_x_129:
[----:B------:R-:W-:Y:S05]  /*bd00*/  BSYNC B1 ;  /* 0x0000000000017941 */ /* 0x000fea0003800000 */
.L_x_128:
[----:B-----5:R1:W-:Y:S02]  /*bd10*/  STS [R155.X4+0x2d80], R154 ;  /* 0x002d809a9b007388 */ /* 0x0203e40000004800 */
.L_x_127:
[----:B------:R-:W-:Y:S05]  /*bd20*/  BSYNC B0 ;  /* 0x0000000000007941 */ /* 0x000fea0003800000 */
.L_x_126:
        /* <DEDUP_REMOVED lines=28> */
.L_x_133:
[----:B------:R-:W-:Y:S05]  /*bef0*/  BSYNC B1 ;  /* 0x0000000000017941 */ /* 0x000fea0003800000 */
.L_x_132:
[----:B-----5:R1:W-:Y:S02]  /*bf00*/  STS [R155.X4+0x3100], R154 ;  /* 0x0031009a9b007388 */ /* 0x0203e40000004800 */
.L_x_131:
[----:B------:R-:W-:Y:S05]  /*bf10*/  BSYNC B0 ;  /* 0x0000000000007941 */ /* 0x000fea0003800000 */
.L_x_130:
        /* <DEDUP_REMOVED lines=28> */
.L_x_137:
[----:B------:R-:W-:Y:S05]  /*c0e0*/  BSYNC B1 ;  /* 0x0000000000017941 */ /* 0x000fea0003800000 */
.L_x_136:
[----:B-----5:R1:W-:Y:S02]  /*c0f0*/  STS [R155.X4+0x3480], R154 ;  /* 0x0034809a9b007388 */ /* 0x0203e40000004800 */
.L_x_135:
[----:B------:R-:W-:Y:S05]  /*c100*/  BSYNC B0 ;  /* 0x0000000000007941 */ /* 0x000fea0003800000 */
.L_x_134:
        /* <DEDUP_REMOVED lines=28> */
.L_x_141:
[----:B------:R-:W-:Y:S05]  /*c2d0*/  BSYNC B1 ;  /* 0x0000000000017941 */ /* 0x000fea0003800000 */
.L_x_140:
[----:B-----5:R1:W-:Y:S02]  /*c2e0*/  STS [R155.X4+0x3800], R154 ;  /* 0x0038009a9b007388 */ /* 0x0203e40000004800 */
.L_x_139:
[----:B------:R-:W-:Y:S05]  /*c2f0*/  BSYNC B0 ;  /* 0x0000000000007941 */ /* 0x000fea0003800000 */
.L_x_138:
[----:B------:R-:W-:Y:S01]  /*c300*/  ISETP.GT.AND P0, PT, R127, 0x34, PT ;  /* 0x000000347f00780c */ /* 0x000fe20003f04270 */
[----:B------:R-:W-:-:S12]  /*c310*/  BSSY B0, `(.L_x_142) ;  /* 0x000001d000007945 */ /* 0x000fd80003800000 */
[----:B------:R-:W-:Y:S05]  /*c320*/  @P0 BRA `(.L_x_143) ;  /* 0x000001b000000947 */ /* 0x000fea0003800000 */
[----:B------:R-:W2:Y:S01]  /*c330*/  S2R R153, SR_CTAID.X ;  /* 0x0000000000997919 */ /* 0x000ea20000002500 */
[----:B------:R-:W-:Y:S01]  /*c340*/  IADD3 R127, R127, 0xee0, RZ ;  /* 0x00000ee07f7f7810 */ /* 0x000fe20007ffe0ff */
[----:B------:R-:W-:Y:S01]  /*c350*/  BSSY B1, `(.L_x_144) ;  /* 0x0000017000017945 */ /* 0x000fe20003800000 */
[----:B------:R-:W-:-:S05]  /*c360*/  MOV R126, RZ ;  /* 0x000000ff007e7202 */ /* 0x000fca0000000f00 */
[----:B0-----:R-:W-:-:S05]  /*c370*/  IMAD.HI R150, R127, -0x73f73f73, R126 ;  /* 0x8c08c08d7f967827 */ /* 0x001fca00078e027e */
[----:B-1----:R-:W-:-:S04]  /*c380*/  SHF.R.U32.HI R151, RZ, 0x1f, R150 ;  /* 0x0000001fff977819 */ /* 0x002fc80000011696 */
        /* <DEDUP_REMOVED lines=19> */
.L_x_145:
[----:B------:R-:W-:Y:S05]  /*c4c0*/  BSYNC B1 ;  /* 0x0000000000017941 */ /* 0x000fea0003800000 */
.L_x_144:
[----:B-----5:R1:W-:Y:S02]  /*c4d0*/  STS [R155.X4+0x3b80], R151 ;  /* 0x003b80979b007388 */ /* 0x0203e40000004800 */
.L_x_143:
[----:B------:R-:W-:Y:S05]  /*c4e0*/  BSYNC B0 ;  /* 0x0000000000007941 */ /* 0x000fea0003800000 */
.L_x_142:
[----:B------:R-:W2:Y:S04]  /*c4f0*/  LDL.64 R164, [R1+0x90] ;  /* 0x0000900001a47983 */ /* 0x000ea80000100a00 */
[----:B------:R-:W3:Y:S04]  /*c500*/  LDL.64 R176, [R1+0xf8] ;  /* 0x0000f80001b07983 */ /* 0x000ee80000100a00 */
[----:B------:R-:W4:Y:S04]  /*c510*/  LDL.64 R174, [R1+0xf0] ;  /* 0x0000f00001ae7983 */ /* 0x000f280000100a00 */
[----:B------:R-:W5:Y:S04]  /*c520*/  LDL.64 R172, [R1+0xe8] ;  /* 0x0000e80001ac7983 */ /* 0x000f680000100a00 */
[----:B------:R-:W3:Y:S04]  /*c530*/  LDL.64 R170, [R1+0xe0] ;  /* 0x0000e00001aa7983 */ /* 0x000ee80000100a00 */
[----:B------:R-:W3:Y:S04]  /*c540*/  LDL.64 R168, [R1+0xd8] ;  /* 0x0000d80001a87983 */ /* 0x000ee80000100a00 */
[----:B------:R-:W3:Y:S04]  /*c550*/  LDL.64 R166, [R1+0xd0] ;  /* 0x0000d00001a67983 */ /* 0x000ee80000100a00 */
[----:B------:R-:W3:Y:S04]  /*c560*/  LDL.64 R162, [R1+0xc8] ;  /* 0x0000c80001a27983 */ /* 0x000ee80000100a00 */
[----:B------:R-:W3:Y:S04]  /*c570*/  LDL.64 R160, [R1+0xc0] ;  /* 0x0000c00001a07983 */ /* 0x000ee80000100a00 */
[----:B------:R-:W3:Y:S04]  /*c580*/  LDL.64 R158, [R1+0xb8] ;  /* 0x0000b800019e7983 */ /* 0x000ee80000100a00 */
[----:B------:R-:W3:Y:S04]  /*c590*/  LDL.64 R156, [R1+0xb0] ;  /* 0x0000b000019c7983 */ /* 0x000ee80000100a00 */
[----:B------:R-:W3:Y:S04]  /*c5a0*/  LDL.64 R152, [R1+0xa8] ;  /* 0x0000a80001987983 */ /* 0x000ee80000100a00 */
[----:B01----:R-:W3:Y:S04]  /*c5b0*/  LDL.64 R150, [R1+0xa0] ;  /* 0x0000a00001967983 */ /* 0x003ee80000100a00 */
[----:B--2---:R-:W2:Y:S04]  /*c5c0*/  LDG.E.CONSTANT R126, [R164.64+0xc4] ;  /* 0x0000c404a47e7981 */ /* 0x004ea8000c1e9900 */
[----:B--2---:R3:W-:Y:S04]  /*c5d0*/  STS [R155.X4+0x3c54], R126 ;  /* 0x003c547e9b007388 */ /* 0x0047e80000004800 */
[----:B---3--:R-:W2:Y:S04]  /*c5e0*/  LDG.E.CONSTANT R126, [R176.64+0xc4] ;  /* 0x0000c404b07e7981 */ /* 0x008ea8000c1e9900 */
[----:B--2---:R4:W-:Y:S04]  /*c5f0*/  STS [R155.X4+0x3fd4], R126 ;  /* 0x003fd47e9b007388 */ /* 0x0049e80000004800 */
[----:B----4-:R-:W2:Y:S04]  /*c600*/  LDG.E.CONSTANT R126, [R174.64+0xc4] ;  /* 0x0000c404ae7e7981 */ /* 0x010ea8000c1e9900 */
[----:B--2---:R5:W-:Y:S04]  /*c610*/  STS [R155.X4+0x4354], R126 ;  /* 0x0043547e9b007388 */ /* 0x004be80000004800 */
[----:B-----5:R-:W2:Y:S04]  /*c620*/  LDG.E.CONSTANT R126, [R172.64+0xc4] ;  /* 0x0000c404ac7e7981 */ /* 0x020ea8000c1e9900 */
[----:B--2---:R0:W-:Y:S04]  /*c630*/  STS [R155.X4+0x46d4], R126 ;  /* 0x0046d47e9b007388 */ /* 0x0041e80000004800 */
[----:B0-----:R-:W2:Y:S04]  /*c640*/  LDG.E.CONSTANT R126, [R170.64+0xc4] ;  /* 0x0000c404aa7e7981 */ /* 0x001ea8000c1e9900 */
        /* <DEDUP_REMOVED lines=17> */
[----:B0-----:R-:W2:Y:S01]  /*c760*/  LDG.E.CONSTANT R126, [R150.64+0xc4] ;  /* 0x0000c404967e7981 */ /* 0x001ea2000c1e9900 */
[----:B------:R-:W-:-:S03]  /*c770*/  HFMA2.MMA R158, -RZ, RZ, 0, 0 ;  /* 0x00000000ff9e7435 */ /* 0x000fc600000001ff */
[----:B--2---:R-:W-:Y:S04]  /*c780*/  STS [R155.X4+0x69d4], R126 ;  /* 0x0069d47e9b007388 */ /* 0x004fe80000004800 */
[----:B------:R-:W-:Y:S06]  /*c790*/  BAR.SYNC 0x0 ;  /* 0x0000000000007b1d */ /* 0x000fec0000000000 */
.L_x_147:
        /* <DEDUP_REMOVED lines=13> */
[----:B------:R-:W5:Y:S01]  /*c870*/  LDL.LU R168, [R1+0x34] ;  /* 0x0000340001a87983 */ /* 0x000f620000300800 */
[----:B--2---:R-:W-:Y:S01]  /*c880*/  IMAD R160, R127, 0x31, R158 ;  /* 0x000000317fa07824 */ /* 0x004fe200078e029e */
[----:B---3--:R-:W-:-:S04]  /*c890*/  LEA R163, R126, R158, 0x3 ;  /* 0x0000009e7ea37211 */ /* 0x008fc800078e18ff */
[----:B------:R-:W-:Y:S04]  /*c8a0*/  LDS R185, [R160.X4+0x3c54] ;  /* 0x003c5400a0b97984 */ /* 0x000fe80000004800 */
[----:B------:R-:W4:Y:S04]  /*c8b0*/  LDS R155, [R163.X4+0x8] ;  /* 0x00000800a39b7984 */ /* 0x000f280000004800 */
[----:B------:R-:W0:Y:S04]  /*c8c0*/  LDS R126, [R160.X4+0x4894] ;  /* 0x00489400a07e7984 */ /* 0x000e280000004800 */
[----:B------:R-:W1:Y:S04]  /*c8d0*/  LDS R165, [R163.X4+0x3a8] ;  /* 0x0003a800a3a57984 */ /* 0x000e680000004800 */
[----:B------:R-:W2:Y:S04]  /*c8e0*/  LDS R157, [R160.X4+0x54d4] ;  /* 0x0054d400a09d7984 */ /* 0x000ea80000004800 */
[----:B------:R-:W3:Y:S04]  /*c8f0*/  LDS R154, [R163.X4] ;  /* 0x00000000a39a7984 */ /* 0x000ee80000004800 */
[----:B------:R-:W2:Y:S04]  /*c900*/  LDS R151, [R160.X4+0x6114] ;  /* 0x00611400a0977984 */ /* 0x000ea80000004800 */
[----:B------:R-:W-:Y:S04]  /*c910*/  LDS R176, [R160.X4+0x3c70] ;  /* 0x003c7000a0b07984 */ /* 0x000fe80000004800 */
[----:B------:R-:W3:Y:S04]  /*c920*/  LDS R153, [R163.X4+0x1d4] ;  /* 0x0001d400a3997984 */ /* 0x000ee80000004800 */
[----:B------:R-:W3:Y:S04]  /*c930*/  LDS R175, [R160.X4+0x48b0] ;  /* 0x0048b000a0af7984 */ /* 0x000ee80000004800 */
[----:B------:R-:W3:Y:S01]  /*c940*/  LDS R152, [R160.X4+0x54f0] ;  /* 0x0054f000a0987984 */ /* 0x000ee20000004800 */
[----:B----4-:R-:W-:-:S03]  /*c950*/  FFMA R239, R185, R155, R181 ;  /* 0x0000009bb9ef7223 */ /* 0x010fc600000000b5 */
[----:B------:R-:W3:Y:S04]  /*c960*/  LDS R174, [R160.X4+0x6130] ;  /* 0x00613000a0ae7984 */ /* 0x000ee80000004800 */
[----:B------:R-:W4:Y:S01]  /*c970*/  LDL.LU R181, [R1+0x30] ;  /* 0x0000300001b57983 */ /* 0x000f220000300800 */
[----:B0-----:R-:W-:-:S03]  /*c980*/  FFMA R240, R126, R155, R167 ;  /* 0x0000009b7ef07223 */ /* 0x001fc600000000a7 */
[----:B------:R-:W4:Y:S04]  /*c990*/  LDL.LU R182, [R1+0x2c] ;  /* 0x00002c0001b67983 */ /* 0x000f280000300800 */
[----:B------:R-:W4:Y:S04]  /*c9a0*/  LDL.LU R183, [R1+0x28] ;  /* 0x0000280001b77983 */ /* 0x000f280000300800 */
[----:B------:R-:W4:Y:S01]  /*c9b0*/  LDL.LU R167, [R1+0x10] ;  /* 0x0000100001a77983 */ /* 0x000f220000300800 */
[-C--:B-1----:R-:W-:Y:S02]  /*c9c0*/  FFMA R232, R126, R165.reuse, R184 ;  /* 0x000000a57ee87223 */ /* 0x082fe400000000b8 */
[-C--:B------:R-:W-:Y:S01]  /*c9d0*/  FFMA R231, R185, R165.reuse, R227 ;  /* 0x000000a5b9e77223 */ /* 0x080fe200000000e3 */
[----:B------:R-:W4:Y:S01]  /*c9e0*/  LDL.LU R184, [R1+0xc] ;  /* 0x00000c0001b87983 */ /* 0x000f220000300800 */
[----:B--2---:R-:W-:-:S03]  /*c9f0*/  FFMA R233, R157, R165, R180 ;  /* 0x000000a59de97223 */ /* 0x004fc600000000b4 */
[----:B------:R-:W2:Y:S04]  /*ca00*/  LDL.LU R227, [R1+0x8] ;  /* 0x0000080001e37983 */ /* 0x000ea80000300800 */
[----:B------:R-:W2:Y:S04]  /*ca10*/  LDL.LU R180, [R1+0x4] ;  /* 0x0000040001b47983 */ /* 0x000ea80000300800 */
[----:B------:R-:W0:Y:S04]  /*ca20*/  LDS R150, [R160.X4+0x3c8c] ;  /* 0x003c8c00a0967984 */ /* 0x000e280000004800 */
[----:B------:R-:W1:Y:S04]  /*ca30*/  LDS R127, [R160.X4+0x48cc] ;  /* 0x0048cc00a07f7984 */ /* 0x000e680000004800 */
[----:B------:R-:W1:Y:S04]  /*ca40*/  LDS R173, [R160.X4+0x550c] ;  /* 0x00550c00a0ad7984 */ /* 0x000e680000004800 */
[----:B------:R-:W1:Y:S04]  /*ca50*/  LDS R166, [R163.X4+0x1dc] ;  /* 0x0001dc00a3a67984 */ /* 0x000e680000004800 */
[----:B------:R-:W1:Y:S01]  /*ca60*/  LDS R172, [R160.X4+0x614c] ;  /* 0x00614c00a0ac7984 */ /* 0x000e620000004800 */
[----:B---3--:R-:W-:-:S02]  /*ca70*/  FFMA R177, R185, R154, R170 ;  /* 0x0000009ab9b17223 */ /* 0x008fc400000000aa */
[C---:B-----5:R-:W-:Y:S01]  /*ca80*/  FFMA R178, R154.reuse, R126, R169 ;  /* 0x0000007e9ab27223 */ /* 0x060fe200000000a9 */
[----:B------:R-:W3:Y:S01]  /*ca90*/  LDS R164, [R163.X4+0x3b0] ;  /* 0x0003b000a3a47984 */ /* 0x000ee20000004800 */
[C---:B------:R-:W-:Y:S02]  /*caa0*/  FFMA R179, R154.reuse, R157, R162 ;  /* 0x0000009d9ab37223 */ /* 0x040fe400000000a2 */
[----:B------:R-:W-:Y:S01]  /*cab0*/  FFMA R154, R154, R151, R156 ;  /* 0x000000979a9a7223 */ /* 0x000fe2000000009c */
[----:B------:R-:W5:Y:S01]  /*cac0*/  LDS R162, [R163.X4+0x57c] ;  /* 0x00057c00a3a27984 */ /* 0x000f620000004800 */
[----:B------:R-:W-:Y:S02]  /*cad0*/  FFMA R241, R157, R155, R161 ;  /* 0x0000009b9df17223 */ /* 0x000fe400000000a1 */
[----:B------:R-:W-:Y:S01]  /*cae0*/  FFMA R177, R176, R153, R177 ;  /* 0x00000099b0b17223 */ /* 0x000fe200000000b1 */
[----:B------:R-:W3:Y:S01]  /*caf0*/  LDS R171, [R160.X4+0x3ca8] ;  /* 0x003ca800a0ab7984 */ /* 0x000ee20000004800 */
[----:B------:R-:W-:-:S02]  /*cb00*/  FFMA R178, R153, R175, R178 ;  /* 0x000000af99b27223 */ /* 0x000fc400000000b2 */
[----:B------:R-:W-:Y:S01]  /*cb10*/  FFMA R179, R153, R152, R179 ;  /* 0x0000009899b37223 */ /* 0x000fe200000000b3 */
[----:B------:R-:W5:Y:S01]  /*cb20*/  LDS R156, [R160.X4+0x48e8] ;  /* 0x0048e800a09c7984 */ /* 0x000f620000004800 */
[----:B------:R-:W-:Y:S02]  /*cb30*/  FFMA R155, R151, R155, R159 ;  /* 0x0000009b979b7223 */ /* 0x000fe4000000009f */
[----:B------:R-:W-:Y:S01]  /*cb40*/  FFMA R153, R153, R174, R154 ;  /* 0x000000ae99997223 */ /* 0x000fe2000000009a */
[----:B------:R-:W5:Y:S01]  /*cb50*/  LDS R170, [R160.X4+0x5528] ;  /* 0x00552800a0aa7984 */ /* 0x000f620000004800 */
[----:B------:R-:W-:-:S03]  /*cb60*/  FFMA R238, R151, R165, R168 ;  /* 0x000000a597ee7223 */ /* 0x000fc600000000a8 */
[----:B------:R-:W5:Y:S01]  /*cb70*/  LDS R169, [R160.X4+0x6168] ;  /* 0x00616800a0a97984 */ /* 0x000f620000004800 */
[----:B0-----:R-:W-:-:S03]  /*cb80*/  FFMA R177, R165, R150, R177 ;  /* 0x00000096a5b17223 */ /* 0x001fc600000000b1 */
[----:B------:R-:W0:Y:S01]  /*cb90*/  LDS R159, [R163.X4+0x584] ;  /* 0x00058400a39f7984 */ /* 0x000e220000004800 */
[----:B-1----:R-:W-:-:S03]  /*cba0*/  FFMA R178, R165, R127, R178 ;  /* 0x0000007fa5b27223 */ /* 0x002fc600000000b2 */
[----:B------:R-:W1:Y:S01]  /*cbb0*/  LDS R161, [R163.X4+0x750] ;  /* 0x00075000a3a17984 */ /* 0x000e620000004800 */
[----:B------:R-:W-:Y:S02]  /*cbc0*/  FFMA R179, R165, R173, R179 ;  /* 0x000000ada5b37223 */ /* 0x000fe400000000b3 */
[-C--:B------:R-:W-:Y:S01]  /*cbd0*/  FFMA R239, R176, R166.reuse, R239 ;  /* 0x000000a6b0ef7223 */ /* 0x080fe200000000ef */
[----:B------:R-:W-:Y:S01]  /*cbe0*/  LDS R235, [R163.X4+0x758] ;  /* 0x00075800a3eb7984 */ /* 0x000fe20000004800 */
[-C--:B------:R-:W-:Y:S02]  /*cbf0*/  FFMA R240, R175, R166.reuse, R240 ;  /* 0x000000a6aff07223 */ /* 0x080fe400000000f0 */
[----:B------:R-:W-:Y:S01]  /*cc00*/  FFMA R241, R152, R166, R241 ;  /* 0x000000a698f17223 */ /* 0x000fe200000000f1 */
[----:B------:R-:W-:Y:S01]  /*cc10*/  LDS R154, [R160.X4+0x4904] ;  /* 0x00490400a09a7984 */ /* 0x000fe20000004800 */
[----:B------:R-:W-:Y:S02]  /*cc20*/  FFMA R165, R165, R172, R153 ;  /* 0x000000aca5a57223 */ /* 0x000fe40000000099 */
[----:B------:R-:W-:Y:S01]  /*cc30*/  FFMA R166, R174, R166, R155 ;  /* 0x000000a6aea67223 */ /* 0x000fe2000000009b */
[----:B------:R-:W-:Y:S04]  /*cc40*/  LDS R153, [R160.X4+0x6184] ;  /* 0x00618400a0997984 */ /* 0x000fe80000004800 */
[----:B------:R-:W1:Y:S04]  /*cc50*/  LDS R155, [R160.X4+0x3cc4] ;  /* 0x003cc400a09b7984 */ /* 0x000e680000004800 */
[----:B------:R-:W1:Y:S01]  /*cc60*/  LDS R168, [R160.X4+0x5544] ;  /* 0x00554400a0a87984 */ /* 0x000e620000004800 */
[----:B---3--:R-:W-:-:S02]  /*cc70*/  FFMA R239, R164, R150, R239 ;  /* 0x00000096a4ef7223 */ /* 0x008fc400000000ef */
[C---:B------:R-:W-:Y:S01]  /*cc80*/  FFMA R240, R164.reuse, R127, R240 ;  /* 0x0000007fa4f07223 */ /* 0x040fe200000000f0 */
[----:B------:R-:W3:Y:S01]  /*cc90*/  LDS R230, [R163.X4+0x924] ;  /* 0x00092400a3e67984 */ /* 0x000ee20000004800 */
[----:B------:R-:W-:Y:S02]  /*cca0*/  FFMA R241, R164, R173, R241 ;  /* 0x000000ada4f17223 */ /* 0x000fe400000000f1 */
[-C--:B-----5:R-:W-:Y:S01]  /*ccb0*/  FFMA R231, R176, R162.reuse, R231 ;  /* 0x000000a2b0e77223 */ /* 0x0a0fe200000000e7 */
[----:B------:R-:W-:Y:S01]  /*ccc0*/  LDS R242, [R163.X4+0x92c] ;  /* 0x00092c00a3f27984 */ /* 0x000fe20000004800 */
[-C--:B------:R-:W-:Y:S02]  /*ccd0*/  FFMA R232, R175, R162.reuse, R232 ;  /* 0x000000a2afe87223 */ /* 0x080fe400000000e8 */
[-C--:B------:R-:W-:Y:S02]  /*cce0*/  FFMA R233, R152, R162.reuse, R233 ;  /* 0x000000a298e97223 */ /* 0x080fe400000000e9 */
[----:B------:R-:W-:-:S02]  /*ccf0*/  FFMA R238, R174, R162, R238 ;  /* 0x000000a2aeee7223 */ /* 0x000fc400000000ee */
[C---:B------:R-:W-:Y:S02]  /*cd00*/  FFMA R177, R162.reuse, R171, R177 ;  /* 0x000000aba2b17223 */ /* 0x040fe400000000b1 */
[C---:B------:R-:W-:Y:S02]  /*cd10*/  FFMA R178, R162.reuse, R156, R178 ;  /* 0x0000009ca2b27223 */ /* 0x040fe400000000b2 */
[C---:B------:R-:W-:Y:S02]  /*cd20*/  FFMA R179, R162.reuse, R170, R179 ;  /* 0x000000aaa2b37223 */ /* 0x040fe400000000b3 */
[----:B------:R-:W-:Y:S02]  /*cd30*/  FFMA R162, R162, R169, R165 ;  /* 0x000000a9a2a27223 */ /* 0x000fe400000000a5 */
[C---:B0-----:R-:W-:Y:S01]  /*cd40*/  FFMA R239, R159.reuse, R171, R239 ;  /* 0x000000ab9fef7223 */ /* 0x041fe200000000ef */
[----:B------:R-:W0:Y:S01]  /*cd50*/  LDS R165, [R160.X4+0x5560] ;  /* 0x00556000a0a57984 */ /* 0x000e220000004800 */
[----:B------:R-:W-:-:S02]  /*cd60*/  FFMA R240, R159, R156, R240 ;  /* 0x0000009c9ff07223 */ /* 0x000fc400000000f0 */
[----:B------:R-:W-:Y:S02]  /*cd70*/  FFMA R241, R159, R170, R241 ;  /* 0x000000aa9ff17223 */ /* 0x000fe400000000f1 */
[-C--:B-1----:R-:W-:Y:S02]  /*cd80*/  FFMA R231, R150, R161.reuse, R231 ;  /* 0x000000a196e77223 */ /* 0x082fe400000000e7 */
[-C--:B------:R-:W-:Y:S02]  /*cd90*/  FFMA R232, R127, R161.reuse, R232 ;  /* 0x000000a17fe87223 */ /* 0x080fe400000000e8 */
[-C--:B------:R-:W-:Y:S02]  /*cda0*/  FFMA R233, R173, R161.reuse, R233 ;  /* 0x000000a1ade97223 */ /* 0x080fe400000000e9 */
[----:B------:R-:W-:Y:S02]  /*cdb0*/  FFMA R238, R172, R161, R238 ;  /* 0x000000a1acee7223 */ /* 0x000fe400000000ee */
[----:B------:R-:W-:-:S02]  /*cdc0*/  FFMA R177, R161, R155, R177 ;  /* 0x0000009ba1b17223 */ /* 0x000fc400000000b1 */
[C---:B------:R-:W-:Y:S02]  /*cdd0*/  FFMA R178, R161.reuse, R154, R178 ;  /* 0x0000009aa1b27223 */ /* 0x040fe400000000b2 */
[----:B------:R-:W-:Y:S02]  /*cde0*/  FFMA R179, R161, R168, R179 ;  /* 0x000000a8a1b37223 */ /* 0x000fe400000000b3 */
[-C--:B------:R-:W-:Y:S02]  /*cdf0*/  FFMA R244, R126, R235.reuse, R50 ;  /* 0x000000eb7ef47223 */ /* 0x080fe40000000032 */
[-C--:B------:R-:W-:Y:S02]  /*ce00*/  FFMA R245, R157, R235.reuse, R47 ;  /* 0x000000eb9df57223 */ /* 0x080fe4000000002f */
[----:B------:R-:W-:Y:S02]  /*ce10*/  FFMA R43, R151, R235, R43 ;  /* 0x000000eb972b7223 */ /* 0x000fe4000000002b */
[----:B------:R-:W-:-:S02]  /*ce20*/  FFMA R239, R235, R155, R239 ;  /* 0x0000009bebef7223 */ /* 0x000fc400000000ef */
[C---:B------:R-:W-:Y:S02]  /*ce30*/  FFMA R240, R235.reuse, R154, R240 ;  /* 0x0000009aebf07223 */ /* 0x040fe400000000f0 */
[----:B------:R-:W-:Y:S02]  /*ce40*/  FFMA R241, R235, R168, R241 ;  /* 0x000000a8ebf17223 */ /* 0x000fe400000000f1 */
[-C--:B---3--:R-:W-:Y:S02]  /*ce50*/  FFMA R231, R171, R230.reuse, R231 ;  /* 0x000000e6abe77223 */ /* 0x088fe400000000e7 */
[-C--:B------:R-:W-:Y:S02]  /*ce60*/  FFMA R232, R156, R230.reuse, R232 ;  /* 0x000000e69ce87223 */ /* 0x080fe400000000e8 */
[-C--:B------:R-:W-:Y:S02]  /*ce70*/  FFMA R233, R170, R230.reuse, R233 ;  /* 0x000000e6aae97223 */ /* 0x080fe400000000e9 */
[----:B------:R-:W-:-:S02]  /*ce80*/  FFMA R50, R169, R230, R238 ;  /* 0x000000e6a9327223 */ /* 0x000fc400000000ee */
[----:B------:R-:W-:Y:S01]  /*ce90*/  LDS R238, [R163.X4+0xb00] ;  /* 0x000b0000a3ee7984 */ /* 0x000fe20000004800 */
[-C--:B0-----:R-:W-:Y:S02]  /*cea0*/  FFMA R179, R230, R165.reuse, R179 ;  /* 0x000000a5e6b37223 */ /* 0x081fe400000000b3 */
[-C--:B------:R-:W-:Y:S02]  /*ceb0*/  FFMA R47, R175, R242.reuse, R244 ;  /* 0x000000f2af2f7223 */ /* 0x080fe400000000f4 */
[----:B------:R-:W-:Y:S02]  /*cec0*/  FFMA R43, R174, R242, R43 ;  /* 0x000000f2ae2b7223 */ /* 0x000fe4000000002b */
[----:B------:R-:W-:Y:S02]  /*ced0*/  FFMA R241, R242, R165, R241 ;  /* 0x000000a5f2f17223 */ /* 0x000fe400000000f1 */
[-C--:B----4-:R-:W-:Y:S02]  /*cee0*/  FFMA R181, R185, R164.reuse, R181 ;  /* 0x000000a4b9b57223 */ /* 0x090fe400000000b5 */
[----:B------:R-:W-:-:S02]  /*cef0*/  FFMA R182, R126, R164, R182 ;  /* 0x000000a47eb67223 */ /* 0x000fc400000000b6 */
[-C--:B------:R-:W-:Y:S02]  /*cf00*/  FFMA R183, R157, R164.reuse, R183 ;  /* 0x000000a49db77223 */ /* 0x080fe400000000b7 */
[----:B------:R-:W-:Y:S02]  /*cf10*/  FFMA R243, R151, R164, R167 ;  /* 0x000000a497f37223 */ /* 0x000fe400000000a7 */
[----:B------:R-:W-:Y:S01]  /*cf20*/  FFMA R164, R164, R172, R166 ;  /* 0x000000aca4a47223 */ /* 0x000fe200000000a6 */
[----:B------:R-:W0:Y:S01]  /*cf30*/  LDS R167, [R160.X4+0x3ce0] ;  /* 0x003ce000a0a77984 */ /* 0x000e220000004800 */
[-C--:B------:R-:W-:Y:S02]  /*cf40*/  FFMA R181, R176, R159.reuse, R181 ;  /* 0x0000009fb0b57223 */ /* 0x080fe400000000b5 */
[-C--:B------:R-:W-:Y:S01]  /*cf50*/  FFMA R182, R175, R159.reuse, R182 ;  /* 0x0000009fafb67223 */ /* 0x080fe200000000b6 */
[----:B------:R-:W1:Y:S01]  /*cf60*/  LDS R166, [R160.X4+0x4920] ;  /* 0x00492000a0a67984 */ /* 0x000e620000004800 */
[----:B------:R-:W-:-:S02]  /*cf70*/  FFMA R183, R152, R159, R183 ;  /* 0x0000009f98b77223 */ /* 0x000fc400000000b7 */
[----:B------:R-:W-:Y:S02]  /*cf80*/  FFMA R243, R174, R159, R243 ;  /* 0x0000009faef37223 */ /* 0x000fe400000000f3 */
[----:B------:R-:W-:Y:S02]  /*cf90*/  FFMA R159, R159, R169, R164 ;  /* 0x000000a99f9f7223 */ /* 0x000fe400000000a4 */
[----:B------:R-:W3:Y:S01]  /*cfa0*/  LDS R164, [R160.X4+0x61a0] ;  /* 0x0061a000a0a47984 */ /* 0x000ee20000004800 */
[-C--:B--2---:R-:W-:Y:S02]  /*cfb0*/  FFMA R237, R126, R161.reuse, R227 ;  /* 0x000000a17eed7223 */ /* 0x084fe400000000e3 */
[-C--:B------:R-:W-:Y:S02]  /*cfc0*/  FFMA R236, R157, R161.reuse, R180 ;  /* 0x000000a19dec7223 */ /* 0x080fe400000000b4 */
[----:B------:R-:W-:Y:S02]  /*cfd0*/  FFMA R180, R151, R161, R44 ;  /* 0x000000a197b47223 */ /* 0x000fe4000000002c */
[----:B------:R-:W-:-:S02]  /*cfe0*/  FFMA R227, R185, R235, R53 ;  /* 0x000000ebb9e37223 */ /* 0x000fc40000000035 */
[----:B------:R-:W-:Y:S01]  /*cff0*/  FFMA R44, R161, R153, R162 ;  /* 0x00000099a12c7223 */ /* 0x000fe200000000a2 */
[----:B------:R-:W2:Y:S01]  /*d000*/  LDS R53, [R163.X4+0xaf8] ;  /* 0x000af800a3357984 */ /* 0x000ea20000004800 */
[----:B------:R-:W-:Y:S02]  /*d010*/  FFMA R184, R185, R161, R184 ;  /* 0x000000a1b9b87223 */ /* 0x000fe400000000b8 */
[-C--:B------:R-:W-:Y:S01]  /*d020*/  FFMA R181, R150, R235.reuse, R181 ;  /* 0x000000eb96b57223 */ /* 0x080fe200000000b5 */
[----:B------:R-:W4:Y:S01]  /*d030*/  LDS R162, [R160.X4+0x3cfc] ;  /* 0x003cfc00a0a27984 */ /* 0x000f220000004800 */
[-C--:B------:R-:W-:Y:S02]  /*d040*/  FFMA R182, R127, R235.reuse, R182 ;  /* 0x000000eb7fb67223 */ /* 0x080fe400000000b6 */
[-C--:B------:R-:W-:Y:S01]  /*d050*/  FFMA R183, R173, R235.reuse, R183 ;  /* 0x000000ebadb77223 */ /* 0x080fe200000000b7 */
[----:B------:R-:W5:Y:S01]  /*d060*/  LDS R161, [R160.X4+0x493c] ;  /* 0x00493c00a0a17984 */ /* 0x000f620000004800 */
[----:B------:R-:W-:-:S02]  /*d070*/  FFMA R243, R172, R235, R243 ;  /* 0x000000ebacf37223 */ /* 0x000fc400000000f3 */
[----:B------:R-:W-:Y:S02]  /*d080*/  FFMA R235, R235, R153, R159 ;  /* 0x00000099ebeb7223 */ /* 0x000fe4000000009f */
[----:B------:R-:W5:Y:S01]  /*d090*/  LDS R159, [R160.X4+0x557c] ;  /* 0x00557c00a09f7984 */ /* 0x000f620000004800 */
[-C--:B------:R-:W-:Y:S02]  /*d0a0*/  FFMA R184, R176, R230.reuse, R184 ;  /* 0x000000e6b0b87223 */ /* 0x080fe400000000b8 */
[-C--:B------:R-:W-:Y:S01]  /*d0b0*/  FFMA R237, R175, R230.reuse, R237 ;  /* 0x000000e6afed7223 */ /* 0x080fe200000000ed */
[----:B------:R-:W5:Y:S01]  /*d0c0*/  LDS R160, [R160.X4+0x61bc] ;  /* 0x0061bc00a0a07984 */ /* 0x000f620000004800 */
[-C--:B------:R-:W-:Y:S02]  /*d0d0*/  FFMA R236, R152, R230.reuse, R236 ;  /* 0x000000e698ec7223 */ /* 0x080fe400000000ec */
[----:B------:R-:W-:Y:S02]  /*d0e0*/  FFMA R180, R174, R230, R180 ;  /* 0x000000e6aeb47223 */ /* 0x000fe400000000b4 */
[----:B0-----:R-:W-:-:S02]  /*d0f0*/  FFMA R177, R230, R167, R177 ;  /* 0x000000a7e6b17223 */ /* 0x001fc400000000b1 */
[C---:B-1----:R-:W-:Y:S02]  /*d100*/  FFMA R178, R230.reuse, R166, R178 ;  /* 0x000000a6e6b27223 */ /* 0x042fe400000000b2 */
[----:B---3--:R-:W-:Y:S02]  /*d110*/  FFMA R230, R230, R164, R44 ;  /* 0x000000a4e6e67223 */ /* 0x008fe4000000002c */
[-C--:B------:R-:W-:Y:S02]  /*d120*/  FFMA R44, R176, R242.reuse, R227 ;  /* 0x000000f2b02c7223 */ /* 0x080fe400000000e3 */
[-C--:B------:R-:W-:Y:S02]  /*d130*/  FFMA R227, R152, R242.reuse, R245 ;  /* 0x000000f298e37223 */ /* 0x080fe400000000f5 */
[----:B------:R-:W-:Y:S02]  /*d140*/  FFMA R181, R171, R242, R181 ;  /* 0x000000f2abb57223 */ /* 0x000fe400000000b5 */
[----:B--2---:R-:W-:-:S02]  /*d150*/  FFMA R245, R157, R53, R32 ;  /* 0x000000359df57223 */ /* 0x004fc40000000020 */
[----:B------:R-:W-:Y:S02]  /*d160*/  FFMA R182, R156, R242, R182 ;  /* 0x000000f29cb67223 */ /* 0x000fe400000000b6 */
[C---:B----4-:R-:W-:Y:S02]  /*d170*/  FFMA R32, R53.reuse, R162, R177 ;  /* 0x000000a235207223 */ /* 0x050fe400000000b1 */
[-C--:B------:R-:W-:Y:S02]  /*d180*/  FFMA R183, R170, R242.reuse, R183 ;  /* 0x000000f2aab77223 */ /* 0x080fe400000000b7 */
[----:B-----5:R-:W-:Y:S02]  /*d190*/  FFMA R178, R53, R161, R178 ;  /* 0x000000a135b27223 */ /* 0x020fe400000000b2 */
[----:B------:R-:W-:Y:S02]  /*d1a0*/  FFMA R243, R169, R242, R243 ;  /* 0x000000f2a9f37223 */ /* 0x000fe400000000f3 */
[----:B------:R-:W-:-:S02]  /*d1b0*/  FFMA R239, R242, R167, R239 ;  /* 0x000000a7f2ef7223 */ /* 0x000fc400000000ef */
[C---:B------:R-:W-:Y:S02]  /*d1c0*/  FFMA R240, R242.reuse, R166, R240 ;  /* 0x000000a6f2f07223 */ /* 0x040fe400000000f0 */
[C---:B------:R-:W-:Y:S02]  /*d1d0*/  FFMA R177, R53.reuse, R159, R179 ;  /* 0x0000009f35b17223 */ /* 0x040fe400000000b3 */
[----:B------:R-:W-:Y:S01]  /*d1e0*/  FFMA R242, R242, R164, R235 ;  /* 0x000000a4f2f27223 */ /* 0x000fe200000000eb */
[----:B------:R0:W-:Y:S04]  /*d1f0*/  STL [R1+0x74], R32 ;  /* 0x0000742001007387 */ /* 0x0001e80000100800 */
[----:B------:R-:W1:Y:S04]  /*d200*/  LDS R235, [R163.X4+0xccc] ;  /* 0x000ccc00a3eb7984 */ /* 0x000e680000004800 */
[----:B------:R-:W-:Y:S04]  /*d210*/  STL [R1+0x70], R178 ;  /* 0x000070b201007387 */ /* 0x000fe80000100800 */
[----:B------:R-:W-:Y:S04]  /*d220*/  STL [R1+0x6c], R177 ;  /* 0x00006cb101007387 */ /* 0x000fe80000100800 */
[----:B------:R-:W2:Y:S01]  /*d230*/  LDS R177, [R163.X4+0xea0] ;  /* 0x000ea000a3b17984 */ /* 0x000ea20000004800 */
[----:B0-----:R-:W-:-:S02]  /*d240*/  FFMA R32, R53, R160, R230 ;  /* 0x000000a035207223 */ /* 0x001fc400000000e6 */
[----:B------:R-:W-:Y:S02]  /*d250*/  FFMA R230, R151, R238, R27 ;  /* 0x000000ee97e67223 */ /* 0x000fe4000000001b */
[-C--:B------:R-:W-:Y:S02]  /*d260*/  FFMA R231, R155, R53.reuse, R231 ;  /* 0x000000359be77223 */ /* 0x080fe400000000e7 */
[----:B------:R-:W-:Y:S02]  /*d270*/  FFMA R27, R238, R162, R239 ;  /* 0x000000a2ee1b7223 */ /* 0x000fe400000000ef */
[-C--:B------:R-:W-:Y:S01]  /*d280*/  FFMA R232, R154, R53.reuse, R232 ;  /* 0x000000359ae87223 */ /* 0x080fe200000000e8 */
[----:B------:R0:W-:Y:S01]  /*d290*/  STL [R1+0x68], R32 ;  /* 0x0000682001007387 */ /* 0x0001e20000100800 */
        /* <DEDUP_REMOVED lines=8> */
[----:B------:R-:W-:Y:S01]  /*d320*/  FFMA R50, R153, R53, R50 ;  /* 0x0000003599327223 */ /* 0x000fe20000000032 */
[----:B------:R3:W-:Y:S01]  /*d330*/  STL [R1+0x64], R27 ;  /* 0x0000641b01007387 */ /* 0x0007e20000100800 */
[----:B------:R-:W-:Y:S02]  /*d340*/  FFMA R53, R157, R238, R31 ;  /* 0x000000ee9d357223 */ /* 0x000fe4000000001f */
[C---:B0-----:R-:W-:Y:S01]  /*d350*/  FFMA R32, R238.reuse, R161, R240 ;  /* 0x000000a1ee207223 */ /* 0x041fe200000000f0 */
[----:B------:R-:W0:Y:S01]  /*d360*/  LDS R184, [R163.X4+0xcd4] ;  /* 0x000cd400a3b87984 */ /* 0x000e220000004800 */
[----:B-1----:R-:W-:Y:S02]  /*d370*/  FFMA R231, R167, R235, R231 ;  /* 0x000000eba7e77223 */ /* 0x002fe400000000e7 */
[----:B------:R-:W-:Y:S02]  /*d380*/  FFMA R31, R238, R159, R241 ;  /* 0x0000009fee1f7223 */ /* 0x000fe400000000f1 */
[----:B------:R-:W-:-:S02]  /*d390*/  FFMA R232, R166, R235, R232 ;  /* 0x000000eba6e87223 */ /* 0x000fc400000000e8 */
[----:B---3--:R-:W-:Y:S01]  /*d3a0*/  FFMA R27, R238, R160, R242 ;  /* 0x000000a0ee1b7223 */ /* 0x008fe200000000f2 */
[----:B------:R-:W-:Y:S01]  /*d3b0*/  STL [R1+0x5c], R32 ;  /* 0x00005c2001007387 */ /* 0x000fe20000100800 */
[-C--:B--2---:R-:W-:Y:S02]  /*d3c0*/  FFMA R231, R162, R177.reuse, R231 ;  /* 0x000000b1a2e77223 */ /* 0x084fe400000000e7 */
[----:B------:R-:W-:Y:S01]  /*d3d0*/  FFMA R232, R161, R177, R232 ;  /* 0x000000b1a1e87223 */ /* 0x000fe200000000e8 */
[----:B------:R-:W-:Y:S01]  /*d3e0*/  STL [R1+0x58], R31 ;  /* 0x0000581f01007387 */ /* 0x000fe20000100800 */
[----:B------:R-:W-:-:S03]  /*d3f0*/  FFMA R179, R126, R238, R35 ;  /* 0x000000ee7eb37223 */ /* 0x000fc60000000023 */
[----:B------:R1:W-:Y:S01]  /*d400*/  STL [R1+0x54], R27 ;  /* 0x0000541b01007387 */ /* 0x0003e20000100800 */
[----:B------:R-:W-:-:S03]  /*d410*/  FFMA R35, R153, R238, R243 ;  /* 0x000000ee99237223 */ /* 0x000fc600000000f3 */
[----:B------:R-:W2:Y:S04]  /*d420*/  LDL.LU R241, [R1+0x60] ;  /* 0x0000600001f17983 */ /* 0x000ea80000300800 */
[----:B------:R3:W-:Y:S04]  /*d430*/  STL [R1+0x40], R231 ;  /* 0x000040e701007387 */ /* 0x0007e80000100800 */
[----:B------:R-:W-:Y:S04]  /*d440*/  STL [R1+0x3c], R232 ;  /* 0x00003ce801007387 */ /* 0x000fe80000100800 */
[----:B------:R-:W4:Y:S01]  /*d450*/  LDL.LU R243, [R1+0x78] ;  /* 0x0000780001f37983 */ /* 0x000f220000300800 */
[----:B-1----:R-:W-:-:S03]  /*d460*/  FFMA R27, R169, R235, R180 ;  /* 0x000000eba91b7223 */ /* 0x002fc600000000b4 */
[----:B------:R-:W1:Y:S01]  /*d470*/  LDS R180, [R163.X4+0xea8] ;  /* 0x000ea800a3b47984 */ /* 0x000e620000004800 */
        /* <DEDUP_REMOVED lines=12> */
[----:B---3--:R-:W-:Y:S02]  /*d540*/  FFMA R231, R159, R177, R233 ;  /* 0x000000b19fe77223 */ /* 0x008fe400000000e9 */
[----:B------:R-:W-:-:S02]  /*d550*/  FFMA R44, R150, R238, R44 ;  /* 0x000000ee962c7223 */ /* 0x000fc4000000002c */
[-C--:B------:R-:W-:Y:S02]  /*d560*/  FFMA R47, R127, R238.reuse, R47 ;  /* 0x000000ee7f2f7223 */ /* 0x080fe4000000002f */
[-C--:B------:R-:W-:Y:S02]  /*d570*/  FFMA R227, R173, R238.reuse, R227 ;  /* 0x000000eeade37223 */ /* 0x080fe400000000e3 */
[-C--:B------:R-:W-:Y:S02]  /*d580*/  FFMA R43, R172, R238.reuse, R43 ;  /* 0x000000eeac2b7223 */ /* 0x080fe4000000002b */
[-C--:B------:R-:W-:Y:S02]  /*d590*/  FFMA R181, R155, R238.reuse, R181 ;  /* 0x000000ee9bb57223 */ /* 0x080fe400000000b5 */
[-C--:B------:R-:W-:Y:S02]  /*d5a0*/  FFMA R182, R154, R238.reuse, R182 ;  /* 0x000000ee9ab67223 */ /* 0x080fe400000000b6 */
[----:B------:R-:W-:-:S02]  /*d5b0*/  FFMA R183, R168, R238, R183 ;  /* 0x000000eea8b77223 */ /* 0x000fc400000000b7 */
[-C--:B0-----:R-:W-:Y:S02]  /*d5c0*/  FFMA R50, R152, R184.reuse, R53 ;  /* 0x000000b898327223 */ /* 0x081fe40000000035 */
[-C--:B------:R-:W-:Y:S02]  /*d5d0*/  FFMA R53, R174, R184.reuse, R230 ;  /* 0x000000b8ae357223 */ /* 0x080fe400000000e6 */
[----:B------:R-:W4:Y:S01]  /*d5e0*/  LDS R230, [R163.X4+0x10] ;  /* 0x00001000a3e67984 */ /* 0x000f220000004800 */
[-C--:B------:R-:W-:Y:S02]  /*d5f0*/  FFMA R178, R176, R184.reuse, R178 ;  /* 0x000000b8b0b27223 */ /* 0x080fe400000000b2 */
[-C--:B------:R-:W-:Y:S01]  /*d600*/  FFMA R179, R175, R184.reuse, R179 ;  /* 0x000000b8afb37223 */ /* 0x080fe200000000b3 */
[----:B------:R-:W-:Y:S01]  /*d610*/  STL [R1+0x38], R231 ;  /* 0x000038e701007387 */ /* 0x000fe20000100800 */
[-C--:B------:R-:W-:Y:S02]  /*d620*/  FFMA R44, R171, R184.reuse, R44 ;  /* 0x000000b8ab2c7223 */ /* 0x080fe4000000002c */
[-C--:B------:R-:W-:Y:S01]  /*d630*/  FFMA R47, R156, R184.reuse, R47 ;  /* 0x000000b89c2f7223 */ /* 0x080fe2000000002f */
[----:B------:R-:W3:Y:S01]  /*d640*/  LDL.LU R247, [R1+0x7c] ;  /* 0x00007c0001f77983 */ /* 0x000ee20000300800 */
        /* <DEDUP_REMOVED lines=22> */
[----:B-1----:R-:W-:-:S03]  /*d7b0*/  FFMA R235, R162, R180, R181 ;  /* 0x000000b4a2eb7223 */ /* 0x002fc600000000b5 */
[----:B------:R1:W-:Y:S01]  /*d7c0*/  STL [R1+0x34], R177 ;  /* 0x000034b101007387 */ /* 0x0003e20000100800 */
[----:B------:R-:W-:-:S03]  /*d7d0*/  FFMA R182, R161, R180, R182 ;  /* 0x000000b4a1b67223 */ /* 0x000fc600000000b6 */
[----:B------:R-:W3:Y:S01]  /*d7e0*/  LDL.LU R233, [R1+0x44] ;  /* 0x0000440001e97983 */ /* 0x000ee20000300800 */
[----:B------:R-:W-:-:S03]  /*d7f0*/  FFMA R181, R159, R180, R183 ;  /* 0x000000b49fb57223 */ /* 0x000fc600000000b7 */
[----:B------:R-:W3:Y:S04]  /*d800*/  LDL.LU R246, [R1+0x48] ;  /* 0x0000480001f67983 */ /* 0x000ee80000300800 */
[----:B------:R-:W3:Y:S04]  /*d810*/  LDL.LU R245, [R1+0x4c] ;  /* 0x00004c0001f57983 */ /* 0x000ee80000300800 */
[----:B------:R-:W3:Y:S04]  /*d820*/  LDL.LU R242, [R1+0x50] ;  /* 0x0000500001f27983 */ /* 0x000ee80000300800 */
[----:B------:R0:W-:Y:S04]  /*d830*/  STL [R1+0x30], R235 ;  /* 0x000030eb01007387 */ /* 0x0001e80000100800 */
[----:B------:R-:W3:Y:S04]  /*d840*/  LDL.LU R238, [R1+0x18] ;  /* 0x0000180001ee7983 */ /* 0x000ee80000300800 */
[----:B------:R-:W-:Y:S04]  /*d850*/  STL [R1+0x2c], R182 ;  /* 0x00002cb601007387 */ /* 0x000fe80000100800 */
[----:B------:R3:W-:Y:S04]  /*d860*/  STL [R1+0x28], R181 ;  /* 0x000028b501007387 */ /* 0x0007e80000100800 */
[----:B------:R-:W3:Y:S01]  /*d870*/  LDL.LU R239, [R1+0x20] ;  /* 0x0000200001ef7983 */ /* 0x000ee20000300800 */
[----:B-1----:R-:W-:-:S02]  /*d880*/  FFMA R177, R151, R180, R11 ;  /* 0x000000b497b17223 */ /* 0x002fc4000000000b */
        /* <DEDUP_REMOVED lines=17> */
[----:B0-----:R-:W4:Y:S01]  /*d9a0*/  LDL.LU R235, [R1+0x1c] ;  /* 0x00001c0001eb7983 */ /* 0x001f220000300800 */
[----:B--2---:R-:W-:Y:S02]  /*d9b0*/  FFMA R241, R185, R230, R241 ;  /* 0x000000e6b9f17223 */ /* 0x004fe400000000f1 */
[-C--:B------:R-:W-:Y:S02]  /*d9c0*/  FFMA R244, R175, R236.reuse, R244 ;  /* 0x000000ecaff47223 */ /* 0x080fe400000000f4 */
[----:B------:R-:W-:Y:S02]  /*d9d0*/  FFMA R241, R176, R236, R241 ;  /* 0x000000ecb0f17223 */ /* 0x000fe400000000f1 */
[----:B------:R-:W-:-:S02]  /*d9e0*/  FFMA R57, R185, R231, R57 ;  /* 0x000000e7b9397223 */ /* 0x000fc40000000039 */
[-C--:B------:R-:W-:Y:S02]  /*d9f0*/  FFMA R55, R126, R231.reuse, R55 ;  /* 0x000000e77e377223 */ /* 0x080fe40000000037 */
[-C--:B------:R-:W-:Y:S02]  /*da00*/  FFMA R241, R150, R231.reuse, R241 ;  /* 0x000000e796f17223 */ /* 0x080fe400000000f1 */
[----:B------:R-:W-:Y:S02]  /*da10*/  FFMA R244, R127, R231, R244 ;  /* 0x000000e77ff47223 */ /* 0x000fe400000000f4 */
[-C--:B-----5:R-:W-:Y:S02]  /*da20*/  FFMA R183, R151, R230.reuse, R240 ;  /* 0x000000e697b77223 */ /* 0x0a0fe400000000f0 */
[----:B------:R-:W0:Y:S01]  /*da30*/  LDS R240, [R163.X4+0x58c] ;  /* 0x00058c00a3f07984 */ /* 0x000e220000004800 */
[----:B---3--:R-:W-:Y:S02]  /*da40*/  FFMA R181, R157, R230, R247 ;  /* 0x000000e69db57223 */ /* 0x008fe400000000f7 */
[-C--:B------:R-:W-:Y:S01]  /*da50*/  FFMA R183, R174, R236.reuse, R183 ;  /* 0x000000ecaeb77223 */ /* 0x080fe200000000b7 */
[----:B------:R-:W2:Y:S01]  /*da60*/  LDS R230, [R163.X4+0x768] ;  /* 0x00076800a3e67984 */ /* 0x000ea20000004800 */
[----:B------:R-:W-:-:S02]  /*da70*/  FFMA R181, R152, R236, R181 ;  /* 0x000000ec98b57223 */ /* 0x000fc400000000b5 */
[-C--:B------:R-:W-:Y:S02]  /*da80*/  FFMA R183, R172, R231.reuse, R183 ;  /* 0x000000e7acb77223 */ /* 0x080fe400000000b7 */
[----:B------:R-:W-:Y:S02]  /*da90*/  FFMA R181, R173, R231, R181 ;  /* 0x000000e7adb57223 */ /* 0x000fe400000000b5 */
[-C--:B------:R-:W-:Y:S02]  /*daa0*/  FFMA R233, R185, R237.reuse, R233 ;  /* 0x000000edb9e97223 */ /* 0x080fe400000000e9 */
[-C--:B------:R-:W-:Y:S02]  /*dab0*/  FFMA R184, R126, R237.reuse, R246 ;  /* 0x000000ed7eb87223 */ /* 0x080fe400000000f6 */
[-C--:B-1----:R-:W-:Y:S02]  /*dac0*/  FFMA R180, R157, R237.reuse, R245 ;  /* 0x000000ed9db47223 */ /* 0x082fe400000000f5 */
[----:B------:R-:W-:-:S02]  /*dad0*/  FFMA R237, R151, R237, R242 ;  /* 0x000000ed97ed7223 */ /* 0x000fc400000000f2 */
[-C--:B------:R-:W-:Y:S02]  /*dae0*/  FFMA R242, R151, R231.reuse, R239 ;  /* 0x000000e797f27223 */ /* 0x080fe400000000ef */
[----:B------:R-:W1:Y:S01]  /*daf0*/  LDS R239, [R163.X4+0x760] ;  /* 0x00076000a3ef7984 */ /* 0x000e620000004800 */
[-C--:B------:R-:W-:Y:S02]  /*db00*/  FFMA R233, R176, R232.reuse, R233 ;  /* 0x000000e8b0e97223 */ /* 0x080fe400000000e9 */
[-C--:B------:R-:W-:Y:S02]  /*db10*/  FFMA R184, R175, R232.reuse, R184 ;  /* 0x000000e8afb87223 */ /* 0x080fe400000000b8 */
[-C--:B------:R-:W-:Y:S02]  /*db20*/  FFMA R236, R152, R232.reuse, R180 ;  /* 0x000000e898ec7223 */ /* 0x080fe400000000b4 */
[----:B------:R-:W-:Y:S02]  /*db30*/  FFMA R232, R174, R232, R237 ;  /* 0x000000e8aee87223 */ /* 0x000fe400000000ed */
        /* <DEDUP_REMOVED lines=16> */
[-C--:B-1----:R-:W-:Y:S02]  /*dc40*/  FFMA R238, R185, R239.reuse, R52 ;  /* 0x000000efb9ee7223 */ /* 0x082fe40000000034 */
        /* <DEDUP_REMOVED lines=194> */
[----:B------:R-:W2:Y:S01]  /*e870*/  LDS R32, [R163.X4+0x1424] ;  /* 0x00142400a3207984 */ /* 0x000ea20000004800 */
[-C--:B------:R-:W-:Y:S02]  /*e880*/  FFMA R36, R162, R181.reuse, R36 ;  /* 0x000000b5a2247223 */ /* 0x080fe40000000024 */
        /* <DEDUP_REMOVED lines=10> */
[-C--:B0-----:R-:W-:Y:S02]  /*e930*/  FFMA R177, R172, R28.reuse, R177 ;  /* 0x0000001cacb17223 */ /* 0x081fe400000000b1 */
[-C--:B---3--:R-:W-:Y:S02]  /*e940*/  FFMA R31, R168, R28.reuse, R50 ;  /* 0x0000001ca81f7223 */ /* 0x088fe40000000032 */
        /* <DEDUP_REMOVED lines=12> */
[-C--:B-1----:R-:W-:Y:S02]  /*ea10*/  FFMA R183, R175, R11.reuse, R6 ;  /* 0x0000000bafb77223 */ /* 0x082fe40000000006 */
[----:B------:R-:W-:Y:S02]  /*ea20*/  FFMA R6, R171, R11, R24 ;  /* 0x0000000bab067223 */ /* 0x000fe40000000018 */
[----:B--2---:R-:W-:-:S02]  /*ea30*/  FFMA R24, R169, R32, R177 ;  /* 0x00000020a9187223 */ /* 0x004fc400000000b1 */
[-C--:B------:R-:W-:Y:S01]  /*ea40*/  FFMA R227, R157, R28.reuse, R3 ;  /* 0x0000001c9de37223 */ /* 0x080fe20000000003 */
[----:B------:R-:W0:Y:S01]  /*ea50*/  LDS R177, [R163.X4+0x1084] ;  /* 0x00108400a3b17984 */ /* 0x000e220000004800 */
[-C--:B------:R-:W-:Y:S02]  /*ea60*/  FFMA R230, R151, R28.reuse, R0 ;  /* 0x0000001c97e67223 */ /* 0x080fe40000000000 */
[-C--:B------:R-:W-:Y:S02]  /*ea70*/  FFMA R0, R155, R28.reuse, R178 ;  /* 0x0000001c9b007223 */ /* 0x080fe400000000b2 */
[-C--:B------:R-:W-:Y:S02]  /*ea80*/  FFMA R3, R154, R28.reuse, R179 ;  /* 0x0000001c9a037223 */ /* 0x080fe400000000b3 */
[-C--:B------:R-:W-:Y:S02]  /*ea90*/  FFMA R36, R150, R28.reuse, R23 ;  /* 0x0000001c96247223 */ /* 0x080fe40000000017 */
        /* <DEDUP_REMOVED lines=87> */
[----:B------:R-:W1:Y:S01]  /*f010*/  LDS R181, [R163.X4+0x142c] ;  /* 0x00142c00a3b57984 */ /* 0x000e620000004800 */
[----:B--2---:R-:W-:-:S03]  /*f020*/  FFMA R230, R154, R179, R26 ;  /* 0x000000b39ae67223 */ /* 0x004fc6000000001a */
[----:B------:R-:W2:Y:S01]  /*f030*/  LDS R26, [R163.X4+0x1600] ;  /* 0x00160000a31a7984 */ /* 0x000ea20000004800 */
[CC--:B------:R-:W-:Y:S02]  /*f040*/  FFMA R146, R151.reuse, R179.reuse, R146 ;  /* 0x000000b397927223 */ /* 0x0c0fe40000000092 */
[CC--:B------:R-:W-:Y:S02]  /*f050*/  FFMA R178, R172.reuse, R179.reuse, R178 ;  /* 0x000000b3acb27223 */ /* 0x0c0fe400000000b2 */
[-C--:B0-----:R-:W-:Y:S02]  /*f060*/  FFMA R231, R151, R10.reuse, R229 ;  /* 0x0000000a97e77223 */ /* 0x081fe400000000e5 */
[-C--:B------:R-:W-:Y:S02]  /*f070*/  FFMA R229, R172, R10.reuse, R9 ;  /* 0x0000000aace57223 */ /* 0x080fe40000000009 */
[C---:B------:R-:W-:Y:S02]  /*f080*/  FFMA R29, R168.reuse, R179, R29 ;  /* 0x000000b3a81d7223 */ /* 0x040fe4000000001d */
        /* <DEDUP_REMOVED lines=16> */
[-C--:B-1----:R-:W-:Y:S01]  /*f190*/  FFMA R182, R174, R181.reuse, R146 ;  /* 0x000000b5aeb67223 */ /* 0x082fe20000000092 */
[----:B------:R-:W0:Y:S01]  /*f1a0*/  LDS R177, [R163.X4+0x1608] ;  /* 0x00160800a3b17984 */ /* 0x000e220000004800 */
[----:B------:R-:W-:Y:S02]  /*f1b0*/  FFMA R13, R153, R10, R180 ;  /* 0x0000000a990d7223 */ /* 0x000fe400000000b4 */
[----:B------:R-:W-:-:S02]  /*f1c0*/  FFMA R146, R169, R181, R178 ;  /* 0x000000b5a9927223 */ /* 0x000fc400000000b2 */
[-C--:B------:R-:W-:Y:S01]  /*f1d0*/  FFMA R232, R126, R10.reuse, R194 ;  /* 0x0000000a7ee87223 */ /* 0x080fe200000000c2 */
[----:B------:R-:W1:Y:S01]  /*f1e0*/  LDS R178, [R163.X4+0x17c4] ;  /* 0x0017c400a3b27984 */ /* 0x000e620000004800 */
        /* <DEDUP_REMOVED lines=17> */
[C---:B------:R-:W-:Y:S02]  /*f300*/  FFMA R181, R164.reuse, R181, R30 ;  /* 0x000000b5a4b57223 */ /* 0x040fe4000000001e */
[-C--:B--2---:R-:W-:Y:S02]  /*f310*/  FFMA R30, R159, R26.reuse, R180 ;  /* 0x0000001a9f1e7223 */ /* 0x084fe400000000b4 */
[----:B------:R-:W2:Y:S01]  /*f320*/  LDS R180, [R163.X4+0x1998] ;  /* 0x00199800a3b47984 */ /* 0x000ea20000004800 */
        /* <DEDUP_REMOVED lines=12> */
[-C--:B------:R-:W-:Y:S01]  /*f3f0*/  FFMA R21, R154, R26.reuse, R183 ;  /* 0x0000001a9a157223 */ /* 0x080fe200000000b7 */
[----:B------:R-:W-:Y:S01]  /*f400*/  LDS R182, [R163.X4+0x17cc] ;  /* 0x0017cc00a3b67984 */ /* 0x000fe20000004800 */
[-C--:B------:R-:W-:Y:S02]  /*f410*/  FFMA R22, R168, R26.reuse, R22 ;  /* 0x0000001aa8167223 */ /* 0x080fe40000000016 */
[-C--:B------:R-:W-:Y:S02]  /*f420*/  FFMA R146, R153, R26.reuse, R146 ;  /* 0x0000001a99927223 */ /* 0x080fe40000000092 */
[-C--:B------:R-:W-:Y:S02]  /*f430*/  FFMA R38, R162, R26.reuse, R38 ;  /* 0x0000001aa2267223 */ /* 0x080fe40000000026 */
[----:B------:R-:W-:-:S02]  /*f440*/  FFMA R34, R161, R26, R230 ;  /* 0x0000001aa1227223 */ /* 0x000fc400000000e6 */
[----:B------:R-:W-:Y:S02]  /*f450*/  FFMA R26, R160, R26, R181 ;  /* 0x0000001aa01a7223 */ /* 0x000fe400000000b5 */
[----:B------:R-:W3:Y:S01]  /*f460*/  LDS R181, [R163.X4+0x1b6c] ;  /* 0x001b6c00a3b57984 */ /* 0x000ee20000004800 */
        /* <DEDUP_REMOVED lines=27> */
[----:B------:R-:W-:Y:S01]  /*f620*/  FFMA R2, R156, R178, R2 ;  /* 0x000000b29c027223 */ /* 0x000fe20000000002 */
[----:B------:R-:W0:Y:S01]  /*f630*/  LDS R0, [R163.X4+0x19a0] ;  /* 0x0019a000a3007984 */ /* 0x000e220000004800 */
[----:B--2---:R-:W-:-:S02]  /*f640*/  FFMA R198, R157, R180, R198 ;  /* 0x000000b49dc67223 */ /* 0x004fc400000000c6 */
        /* <DEDUP_REMOVED lines=57> */
[----:B------:R-:W-:Y:S01]  /*f9e0*/  FFMA R65, R170, R181, R62 ;  /* 0x000000b5aa417223 */ /* 0x000fe2000000003e */
[----:B------:R-:W0:Y:S01]  /*f9f0*/  LDS R0, [R163.X4+0x1d48] ;  /* 0x001d4800a3007984 */ /* 0x000e220000004800 */
[----:B-1----:R-:W-:-:S02]  /*fa00*/  FFMA R62, R155, R2, R209 ;  /* 0x000000029b3e7223 */ /* 0x002fc400000000d1 */
        /* <DEDUP_REMOVED lines=11> */
[C---:B------:R-:W-:Y:S01]  /*fac0*/  FFMA R181, R152.reuse, R207, R232 ;  /* 0x000000cf98b57223 */ /* 0x040fe200000000e8 */
[----:B------:R-:W3:Y:S01]  /*fad0*/  LDS R205, [R163.X4+0x19a8] ;  /* 0x0019a800a3cd7984 */ /* 0x000ee20000004800 */
[----:B--2---:R-:W-:-:S03]  /*fae0*/  FFMA R232, R152, R198, R9 ;  /* 0x000000c698e87223 */ /* 0x004fc60000000009 */
        /* <DEDUP_REMOVED lines=58> */
[----:B------:R-:W0:Y:S01]  /*fe90*/  LDS R209, [R163.X4+0x1f14] ;  /* 0x001f1400a3d17984 */ /* 0x000e220000004800 */
[-C--:B---3--:R-:W-:Y:S02]  /*fea0*/  FFMA R146, R168, R205.reuse, R10 ;  /* 0x000000cda8927223 */ /* 0x088fe4000000000a */
[----:B------:R-:W-:Y:S02]  /*feb0*/  FFMA R10, R160, R205, R235 ;  /* 0x000000cda00a7223 */ /* 0x000fe400000000eb */
[----:B--2---:R-:W-:-:S02]  /*fec0*/  FFMA R235, R126, R9, R203 ;  /* 0x000000097eeb7223 */ /* 0x004fc400000000cb */
[----:B------:R-:W1:Y:S01]  /*fed0*/  LDS R203, [R163.X4+0x20e8] ;  /* 0x0020e800a3cb7984 */ /* 0x000e620000004800 */
[-C--:B------:R-:W-:Y:S02]  /*fee0*/  FFMA R58, R150, R2.reuse, R236 ;  /* 0x00000002963a7223 */ /* 0x080fe400000000ec */
[----:B------:R-:W-:Y:S01]  /*fef0*/  FFMA R223, R151, R205, R210 ;  /* 0x000000cd97df7223 */ /* 0x000fe200000000d2 */
[----:B------:R-:W-:Y:S01]  /*ff00*/  LDS R236, [R163.X4+0x1d50] ;  /* 0x001d5000a3ec7984 */ /* 0x000fe20000004800 */
[-C--:B------:R-:W-:Y:S02]  /*ff10*/  FFMA R220, R126, R2.reuse, R220 ;  /* 0x000000027edc7223 */ /* 0x080fe400000000dc */
[-C--:B------:R-:W-:Y:S01]  /*ff20*/  FFMA R221, R185, R2.reuse, R221 ;  /* 0x00000002b9dd7223 */ /* 0x080fe200000000dd */
[----:B------:R-:W2:Y:S01]  /*ff30*/  LDS R210, [R163.X4+0x1f1c] ;  /* 0x001f1c00a3d27984 */ /* 0x000ea20000004800 */
[-C--:B------:R-:W-:Y:S02]  /*ff40*/  FFMA R219, R157, R2.reuse, R219 ;  /* 0x000000029ddb7223 */ /* 0x080fe400000000db */
[----:B------:R-:W-:-:S02]  /*ff50*/  FFMA R222, R151, R2, R222 ;  /* 0x0000000297de7223 */ /* 0x000fc400000000de */
[----:B------:R-:W-:Y:S02]  /*ff60*/  FFMA R63, R154, R2, R63 ;  /* 0x000000029a3f7223 */ /* 0x000fe4000000003f */
[----:B------:R-:W-:Y:S02]  /*ff70*/  FFMA R147, R153, R205, R224 ;  /* 0x000000cd99937223 */ /* 0x000fe400000000e0 */
[-C--:B------:R-:W-:Y:S02]  /*ff80*/  FFMA R240, R185, R9.reuse, R202 ;  /* 0x00000009b9f07223 */ /* 0x080fe400000000ca */
[----:B------:R-:W-:Y:S02]  /*ff90*/  FFMA R224, R151, R9, R190 ;  /* 0x0000000997e07223 */ /* 0x000fe400000000be */
[-C--:B------:R-:W-:Y:S01]  /*ffa0*/  FFMA R22, R162, R205.reuse, R228 ;  /* 0x000000cda2167223 */ /* 0x080fe200000000e4 */
[----:B------:R-:W3:Y:S01]  /*ffb0*/  LDS R190, [R163.X4+0x20f0] ;  /* 0x0020f000a3be7984 */ /* 0x000ee20000004800 */
[----:B------:R-:W-:-:S02]  /*ffc0*/  FFMA R241, R185, R205, R217 ;  /* 0x000000cdb9f17223 */ /* 0x000fc400000000d9 */
[-C--:B0-----:R-:W-:Y:S02]  /*ffd0*/  FFMA R202, R171, R209.reuse, R58 ;  /* 0x000000d1abca7223 */ /* 0x081fe4000000003a */
[-C--:B------:R-:W-:Y:S02]  /*ffe0*/  FFMA R228, R175, R209.reuse, R220 ;  /* 0x000000d1afe47223 */ /* 0x080fe400000000dc */
[-C--:B------:R-:W-:Y:S02]  /*fff0*/  FFMA R58, R170, R209.reuse, R60 ;  /* 0x000000d1aa3a7223 */ /* 0x080fe4000000003c */
[-C--:B------:R-:W-:Y:S02]  /*10000*/  FFMA R221, R176, R209.reuse, R221 ;  /* 0x000000d1b0dd7223 */ /* 0x080fe400000000dd */
        /* <DEDUP_REMOVED lines=9> */
[-C--:B-1----:R-:W-:Y:S02]  /*100a0*/  FFMA R239, R185, R203.reuse, R188 ;  /* 0x000000cbb9ef7223 */ /* 0x082fe400000000bc */
[-C--:B------:R-:W-:Y:S02]  /*100b0*/  FFMA R188, R168, R203.reuse, R58 ;  /* 0x000000cba8bc7223 */ /* 0x080fe4000000003a */
[-C--:B------:R-:W-:Y:S02]  /*100c0*/  FFMA R58, R162, R203.reuse, R62 ;  /* 0x000000cba23a7223 */ /* 0x080fe4000000003e */
[-C--:B------:R-:W-:Y:S02]  /*100d0*/  FFMA R62, R159, R203.reuse, R64 ;  /* 0x000000cb9f3e7223 */ /* 0x080fe40000000040 */
[----:B------:R-:W-:Y:S02]  /*100e0*/  FFMA R64, R160, R203, R209 ;  /* 0x000000cba0407223 */ /* 0x000fe400000000d1 */
[----:B------:R-:W0:Y:S01]  /*100f0*/  LDS R209, [R163.X4+0x2498] ;  /* 0x00249800a3d17984 */ /* 0x000e220000004800 */
[----:B------:R-:W-:-:S02]  /*10100*/  FFMA R197, R155, R9, R13 ;  /* 0x000000099bc57223 */ /* 0x000fc4000000000d */
[----:B------:R-:W-:Y:S02]  /*10110*/  FFMA R13, R159, R9, R227 ;  /* 0x000000099f0d7223 */ /* 0x000fe400000000e3 */
        /* <DEDUP_REMOVED lines=13> */
[----:B------:R-:W1:Y:S01]  /*101f0*/  LDS R210, [R163.X4+0x24a0] ;  /* 0x0024a000a3d27984 */ /* 0x000e620000004800 */
[----:B------:R-:W-:Y:S02]  /*10200*/  FFMA R2, R160, R2, R238 ;  /* 0x00000002a0027223 */ /* 0x000fe400000000ee */
[-C--:B------:R-:W-:Y:S02]  /*10210*/  FFMA R237, R126, R205.reuse, R216 ;  /* 0x000000cd7eed7223 */ /* 0x080fe400000000d8 */
[-C--:B------:R-:W-:Y:S02]  /*10220*/  FFMA R215, R127, R205.reuse, R199 ;  /* 0x000000cd7fd77223 */ /* 0x080fe400000000c7 */
[----:B------:R-:W-:-:S02]  /*10230*/  FFMA R149, R154, R205, R231 ;  /* 0x000000cd9a957223 */ /* 0x000fc400000000e7 */
[----:B------:R-:W-:Y:S02]  /*10240*/  FFMA R17, R161, R9, R213 ;  /* 0x00000009a1117223 */ /* 0x000fe400000000d5 */
[----:B------:R-:W-:Y:S02]  /*10250*/  FFMA R206, R155, R203, R202 ;  /* 0x000000cb9bce7223 */ /* 0x000fe400000000ca */
[-C--:B------:R-:W-:Y:S02]  /*10260*/  FFMA R199, R173, R205.reuse, R232 ;  /* 0x000000cdadc77223 */ /* 0x080fe400000000e8 */
[----:B------:R-:W-:Y:S02]  /*10270*/  FFMA R148, R172, R205, R230 ;  /* 0x000000cdac947223 */ /* 0x000fe400000000e6 */
[----:B------:R-:W-:Y:S02]  /*10280*/  FFMA R216, R127, R9, R214 ;  /* 0x000000097fd87223 */ /* 0x000fe400000000d6 */
        /* <DEDUP_REMOVED lines=8> */
[-C--:B------:R-:W-:Y:S02]  /*10310*/  FFMA R213, R154, R203.reuse, R59 ;  /* 0x000000cb9ad57223 */ /* 0x080fe4000000003b */
[-C--:B------:R-:W-:Y:S02]  /*10320*/  FFMA R202, R153, R203.reuse, R61 ;  /* 0x000000cb99ca7223 */ /* 0x080fe4000000003d */
[----:B------:R-:W-:Y:S02]  /*10330*/  FFMA R60, R161, R203, R60 ;  /* 0x000000cba13c7223 */ /* 0x000fe4000000003c */
[-C--:B---3--:R-:W-:Y:S02]  /*10340*/  FFMA R238, R185, R190.reuse, R187 ;  /* 0x000000beb9ee7223 */ /* 0x088fe400000000bb */
[-C--:B------:R-:W-:Y:S02]  /*10350*/  FFMA R192, R126, R190.reuse, R192 ;  /* 0x000000be7ec07223 */ /* 0x080fe400000000c0 */
[----:B------:R-:W-:-:S02]  /*10360*/  FFMA R196, R157, R190, R196 ;  /* 0x000000be9dc47223 */ /* 0x000fc400000000c4 */
[-C--:B------:R-:W-:Y:S02]  /*10370*/  FFMA R232, R151, R190.reuse, R186 ;  /* 0x000000be97e87223 */ /* 0x080fe400000000ba */
[-C--:B------:R-:W-:Y:S01]  /*10380*/  FFMA R227, R150, R190.reuse, R227 ;  /* 0x000000be96e37223 */ /* 0x080fe200000000e3 */
[----:B------:R-:W-:Y:S01]  /*10390*/  LDS R186, [R163.X4+0x2be8] ;  /* 0x002be800a3ba7984 */ /* 0x000fe20000004800 */
[-C--:B------:R-:W-:Y:S02]  /*103a0*/  FFMA R230, R127, R190.reuse, R177 ;  /* 0x000000be7fe67223 */ /* 0x080fe400000000b1 */
[-C--:B------:R-:W-:Y:S01]  /*103b0*/  FFMA R219, R173, R190.reuse, R178 ;  /* 0x000000beaddb7223 */ /* 0x080fe200000000b2 */
[----:B------:R-:W2:Y:S01]  /*103c0*/  LDS R177, [R163.X4+0x2848] ;  /* 0x00284800a3b17984 */ /* 0x000ea20000004800 */
[-C--:B------:R-:W-:Y:S02]  /*103d0*/  FFMA R221, R172, R190.reuse, R189 ;  /* 0x000000beacdd7223 */ /* 0x080fe400000000bd */
[-C--:B------:R-:W-:Y:S01]  /*103e0*/  FFMA R207, R155, R190.reuse, R179 ;  /* 0x000000be9bcf7223 */ /* 0x080fe200000000b3 */
[----:B------:R-:W3:Y:S01]  /*103f0*/  LDS R189, [R163.X4+0x2840] ;  /* 0x00284000a3bd7984 */ /* 0x000ee20000004800 */
[----:B------:R-:W-:-:S02]  /*10400*/  FFMA R214, R154, R190, R180 ;  /* 0x000000be9ad67223 */ /* 0x000fc400000000b4 */
[-C--:B------:R-:W-:Y:S01]  /*10410*/  FFMA R187, R168, R190.reuse, R181 ;  /* 0x000000bea8bb7223 */ /* 0x080fe200000000b5 */
[----:B------:R-:W4:Y:S01]  /*10420*/  LDS R178, [R163.X4+0x2850] ;  /* 0x00285000a3b27984 */ /* 0x000f220000004800 */
[-C--:B------:R-:W-:Y:S02]  /*10430*/  FFMA R203, R153, R190.reuse, R182 ;  /* 0x000000be99cb7223 */ /* 0x080fe400000000b6 */
[-C--:B------:R-:W-:Y:S01]  /*10440*/  FFMA R59, R162, R190.reuse, R183 ;  /* 0x000000bea23b7223 */ /* 0x080fe200000000b7 */
[----:B------:R-:W-:Y:S01]  /*10450*/  LDS R182, [R163.X4+0x2f90] ;  /* 0x002f9000a3b67984 */ /* 0x000fe20000004800 */
[-C--:B------:R-:W-:Y:S02]  /*10460*/  FFMA R61, R161, R190.reuse, R184 ;  /* 0x000000bea13d7223 */ /* 0x080fe400000000b8 */
[-C--:B------:R-:W-:Y:S01]  /*10470*/  FFMA R63, R159, R190.reuse, R63 ;  /* 0x000000be9f3f7223 */ /* 0x080fe2000000003f */
[----:B------:R-:W-:Y:S01]  /*10480*/  LDS R179, [R163.X4+0x2bf0] ;  /* 0x002bf000a3b37984 */ /* 0x000fe20000004800 */
[----:B------:R-:W-:-:S03]  /*10490*/  FFMA R65, R160, R190, R65 ;  /* 0x000000bea0417223 */ /* 0x000fc60000000041 */
[----:B------:R-:W5:Y:S01]  /*104a0*/  LDS R190, [R163.X4+0x24a8] ;  /* 0x0024a800a3be7984 */ /* 0x000f620000004800 */
[----:B0-----:R-:W-:-:S03]  /*104b0*/  FFMA R243, R185, R209, R83 ;  /* 0x000000d1b9f37223 */ /* 0x001fc60000000053 */
[----:B------:R-:W0:Y:S01]  /*104c0*/  LDS R83, [R163.X4+0x1b7c] ;  /* 0x001b7c00a3537984 */ /* 0x000e220000004800 */
[C---:B-1----:R-:W-:Y:S02]  /*104d0*/  FFMA R84, R185.reuse, R210, R84 ;  /* 0x000000d2b9547223 */ /* 0x042fe40000000054 */
[----:B------:R-:W-:Y:S01]  /*104e0*/  FFMA R242, R185, R222, R98 ;  /* 0x000000deb9f27223 */ /* 0x000fe20000000062 */
[----:B------:R-:W-:Y:S01]  /*104f0*/  LDS R180, [R163.X4+0x2bf8] ;  /* 0x002bf800a3b47984 */ /* 0x000fe20000004800 */
[-C--:B------:R-:W-:Y:S02]  /*10500*/  FFMA R234, R157, R205.reuse, R234 ;  /* 0x000000cd9dea7223 */ /* 0x080fe400000000ea */
[-C--:B------:R-:W-:Y:S01]  /*10510*/  FFMA R208, R150, R205.reuse, R233 ;  /* 0x000000cd96d07223 */ /* 0x080fe200000000e9 */
[----:B------:R-:W-:Y:S01]  /*10520*/  LDS R181, [R163.X4+0x2f88] ;  /* 0x002f8800a3b57984 */ /* 0x000fe20000004800 */
[----:B------:R-:W-:Y:S02]  /*10530*/  FFMA R204, R155, R205, R204 ;  /* 0x000000cd9bcc7223 */ /* 0x000fe400000000cc */
[----:B------:R-:W-:Y:S01]  /*10540*/  FFMA R198, R154, R9, R198 ;  /* 0x000000099ac67223 */ /* 0x000fe200000000c6 */
[----:B------:R-:W-:Y:S01]  /*10550*/  LDS R233, [R163.X4+0x2490] ;  /* 0x00249000a3e97984 */ /* 0x000fe20000004800 */
[----:B--2---:R-:W-:-:S03]  /*10560*/  FFMA R248, R185, R177, R100 ;  /* 0x000000b1b9f87223 */ /* 0x004fc60000000064 */
[----:B------:R-:W-:Y:S01]  /*10570*/  LDS R183, [R163.X4+0x2f98] ;  /* 0x002f9800a3b77984 */ /* 0x000fe20000004800 */
[----:B---3--:R-:W-:Y:S01]  /*10580*/  FFMA R244, R185, R189, R99 ;  /* 0x000000bdb9f47223 */ /* 0x008fe20000000063 */
[----:B------:R-:W-:Y:S01]  /*10590*/  MOV R99, R84 ;  /* 0x0000005400637202 */ /* 0x000fe20000000f00 */
[----:B------:R-:W-:Y:S01]  /*105a0*/  FFMA R18, R161, R205, R18 ;  /* 0x000000cda1127223 */ /* 0x000fe20000000012 */
[----:B------:R-:W-:Y:S01]  /*105b0*/  LDS R184, [R163.X4+0x2fa0] ;  /* 0x002fa000a3b87984 */ /* 0x000fe20000004800 */
[C---:B----4-:R-:W-:Y:S02]  /*105c0*/  FFMA R247, R185.reuse, R178, R101 ;  /* 0x000000b2b9f77223 */ /* 0x050fe40000000065 */
[----:B-----5:R-:W-:-:S05]  /*105d0*/  FFMA R85, R185, R190, R85 ;  /* 0x000000beb9557223 */ /* 0x020fca0000000055 */
[----:B------:R-:W-:Y:S01]  /*105e0*/  MOV R98, R85 ;  /* 0x0000005500627202 */ /* 0x000fe20000000f00 */
[-C--:B0-----:R-:W-:Y:S02]  /*105f0*/  FFMA R101, R174, R83.reuse, R223 ;  /* 0x00000053ae657223 */ /* 0x081fe400000000df */
[-C--:B------:R-:W-:Y:S01]  /*10600*/  FFMA R100, R152, R83.reuse, R234 ;  /* 0x0000005398647223 */ /* 0x080fe200000000ea */
[----:B------:R-:W-:Y:S01]  /*10610*/  MOV R223, R98 ;  /* 0x0000006200df7202 */ /* 0x000fe20000000f00 */
[----:B------:R-:W-:Y:S01]  /*10620*/  FFMA R98, R171, R83, R208 ;  /* 0x00000053ab627223 */ /* 0x000fe200000000d0 */
[----:B------:R-:W-:Y:S01]  /*10630*/  MOV R234, R99 ;  /* 0x0000006300ea7202 */ /* 0x000fe20000000f00 */
[----:B------:R-:W2:Y:S01]  /*10640*/  LDL.LU R208, [R1+0x24] ;  /* 0x0000240001d07983 */ /* 0x000ea20000300800 */
[----:B------:R-:W-:-:S03]  /*10650*/  FFMA R99, R156, R83, R215 ;  /* 0x000000539c637223 */ /* 0x000fc600000000d7 */
[----:B------:R-:W3:Y:S01]  /*10660*/  LDL.LU R215, [R1] ;  /* 0x0000000001d77983 */ /* 0x000ee20000300800 */
[C---:B------:R-:W-:Y:S02]  /*10670*/  FFMA R85, R185.reuse, R186, R115 ;  /* 0x000000bab9557223 */ /* 0x040fe40000000073 */
[----:B------:R-:W-:Y:S02]  /*10680*/  FFMA R84, R185, R226, R114 ;  /* 0x000000e2b9547223 */ /* 0x000fe40000000072 */
[----:B------:R-:W-:Y:S01]  /*10690*/  FFMA R114, R176, R83, R241 ;  /* 0x00000053b0727223 */ /* 0x000fe200000000f1 */
[----:B------:R-:W-:Y:S01]  /*106a0*/  MOV R241, R85 ;  /* 0x0000005500f17202 */ /* 0x000fe20000000f00 */
[-C--:B------:R-:W-:Y:S02]  /*106b0*/  FFMA R146, R165, R83.reuse, R146 ;  /* 0x00000053a5927223 */ /* 0x080fe40000000092 */
[----:B------:R-:W-:Y:S02]  /*106c0*/  FFMA R85, R164, R83, R147 ;  /* 0x00000053a4557223 */ /* 0x000fe40000000093 */
[----:B------:R-:W-:-:S02]  /*106d0*/  FFMA R147, R159, R236, R146 ;  /* 0x000000ec9f937223 */ /* 0x000fc40000000092 */
[----:B------:R-:W-:Y:S02]  /*106e0*/  FFMA R146, R160, R236, R85 ;  /* 0x000000eca0927223 */ /* 0x000fe40000000055 */
[----:B------:R-:W0:Y:S01]  /*106f0*/  LDS R85, [R163.X4+0x1b84] ;  /* 0x001b8400a3557984 */ /* 0x000e220000004800 */
[-C--:B------:R-:W-:Y:S01]  /*10700*/  FFMA R115, R175, R83.reuse, R237 ;  /* 0x00000053af737223 */ /* 0x080fe200000000ed */
[----:B------:R-:W-:Y:S01]  /*10710*/  MOV R237, R84 ;  /* 0x0000005400ed7202 */ /* 0x000fe20000000f00 */
[-C--:B------:R-:W-:Y:S02]  /*10720*/  FFMA R84, R166, R83.reuse, R149 ;  /* 0x00000053a6547223 */ /* 0x080fe40000000095 */
[-C--:B------:R-:W-:Y:S02]  /*10730*/  FFMA R199, R170, R83.reuse, R199 ;  /* 0x00000053aac77223 */ /* 0x080fe400000000c7 */
[-C--:B------:R-:W-:Y:S02]  /*10740*/  FFMA R204, R167, R83.reuse, R204 ;  /* 0x00000053a7cc7223 */ /* 0x080fe400000000cc */
[----:B------:R-:W-:-:S02]  /*10750*/  FFMA R83, R169, R83, R148 ;  /* 0x00000053a9537223 */ /* 0x000fc40000000094 */
[----:B------:R-:W-:Y:S02]  /*10760*/  FFMA R148, R161, R236, R84 ;  /* 0x000000eca1947223 */ /* 0x000fe40000000054 */
[----:B------:R-:W-:Y:S02]  /*10770*/  FFMA R14, R159, R205, R14 ;  /* 0x000000cd9f0e7223 */ /* 0x000fe4000000000e */
[----:B------:R-:W-:Y:S02]  /*10780*/  FFMA R194, R153, R9, R21 ;  /* 0x0000000999c27223 */ /* 0x000fe40000000015 */
[----:B0-----:R-:W-:Y:S02]  /*10790*/  FFMA R84, R166, R85, R198 ;  /* 0x00000055a6547223 */ /* 0x001fe400000000c6 */
[----:B------:R-:W0:Y:S01]  /*107a0*/  LDS R198, [R163.X4+0x22bc] ;  /* 0x0022bc00a3c67984 */ /* 0x000e220000004800 */
[-C--:B------:R-:W-:Y:S02]  /*107b0*/  FFMA R201, R157, R9.reuse, R201 ;  /* 0x000000099dc97223 */ /* 0x080fe400000000c9 */
[----:B------:R-:W-:-:S02]  /*107c0*/  FFMA R211, R150, R9, R211 ;  /* 0x0000000996d37223 */ /* 0x000fc400000000d3 */
[-C--:B------:R-:W-:Y:S02]  /*107d0*/  FFMA R200, R173, R9.reuse, R200 ;  /* 0x00000009adc87223 */ /* 0x080fe400000000c8 */
[-C--:B------:R-:W-:Y:S02]  /*107e0*/  FFMA R205, R172, R9.reuse, R218 ;  /* 0x00000009accd7223 */ /* 0x080fe400000000da */
[-C--:B------:R-:W-:Y:S01]  /*107f0*/  FFMA R21, R162, R9.reuse, R212 ;  /* 0x00000009a2157223 */ /* 0x080fe200000000d4 */
[----:B------:R-:W-:Y:S01]  /*10800*/  LDS R218, [R163.X4+0x2100] ;  /* 0x00210000a3da7984 */ /* 0x000fe20000004800 */
[----:B------:R-:W-:-:S03]  /*10810*/  FFMA R9, R160, R9, R229 ;  /* 0x00000009a0097223 */ /* 0x000fc600000000e5 */
[----:B------:R-:W1:Y:S04]  /*10820*/  LDS R229, [R163.X4+0x1d58] ;  /* 0x001d5800a3e57984 */ /* 0x000e680000004800 */
[----:B------:R-:W4:Y:S01]  /*10830*/  LDS R212, [R163.X4+0x20f8] ;  /* 0x0020f800a3d47984 */ /* 0x000f220000004800 */
[C---:B------:R-:W-:Y:S02]  /*10840*/  FFMA R246, R185.reuse, R182, R133 ;  /* 0x000000b6b9f67223 */ /* 0x040fe40000000085 */
[----:B------:R-:W-:Y:S02]  /*10850*/  FFMA R252, R185, R179, R116 ;  /* 0x000000b3b9fc7223 */ /* 0x000fe40000000074 */
[----:B------:R-:W-:Y:S02]  /*10860*/  FFMA R133, R152, R85, R201 ;  /* 0x0000005598857223 */ /* 0x000fe400000000c9 */
[-C--:B------:R-:W-:Y:S01]  /*10870*/  FFMA R116, R151, R236.reuse, R72 ;  /* 0x000000ec97747223 */ /* 0x080fe20000000048 */
        /* <DEDUP_REMOVED lines=13> */
[----:B------:R-:W-:Y:S01]  /*10950*/  MOV R236, R223 ;  /* 0x000000df00ec7202 */ /* 0x000fe20000000f00 */
[----:B0-----:R-:W-:-:S02]  /*10960*/  FFMA R223, R156, R198, R228 ;  /* 0x000000c69cdf7223 */ /* 0x001fc400000000e4 */
[----:B------:R-:W-:Y:S02]  /*10970*/  FFMA R228, R164, R198, R202 ;  /* 0x000000c6a4e47223 */ /* 0x000fe400000000ca */
[----:B------:R-:W0:Y:S01]  /*10980*/  LDS R202, [R163.X4+0x1f24] ;  /* 0x001f2400a3ca7984 */ /* 0x000e220000004800 */
[C---:B-1----:R-:W-:Y:S02]  /*10990*/  FFMA R69, R126.reuse, R229, R69 ;  /* 0x000000e57e457223 */ /* 0x042fe40000000045 */
[C---:B------:R-:W-:Y:S02]  /*109a0*/  FFMA R86, R126.reuse, R233, R86 ;  /* 0x000000e97e567223 */ /* 0x040fe40000000056 */
[C---:B------:R-:W-:Y:S02]  /*109b0*/  FFMA R87, R126.reuse, R209, R87 ;  /* 0x000000d17e577223 */ /* 0x040fe40000000057 */
[C---:B----4-:R-:W-:Y:S02]  /*109c0*/  FFMA R76, R126.reuse, R212, R76 ;  /* 0x000000d47e4c7223 */ /* 0x050fe4000000004c */
        /* <DEDUP_REMOVED lines=13> */
[----:B------:R-:W-:Y:S02]  /*10aa0*/  FFMA R138, R126, R183, R138 ;  /* 0x000000b77e8a7223 */ /* 0x000fe4000000008a */
[C---:B------:R-:W-:Y:S02]  /*10ab0*/  FFMA R67, R185.reuse, R229, R67 ;  /* 0x000000e5b9437223 */ /* 0x040fe40000000043 */
[C---:B------:R-:W-:Y:S02]  /*10ac0*/  FFMA R82, R185.reuse, R233, R82 ;  /* 0x000000e9b9527223 */ /* 0x040fe40000000052 */
[C---:B------:R-:W-:Y:S02]  /*10ad0*/  FFMA R74, R185.reuse, R212, R74 ;  /* 0x000000d4b94a7223 */ /* 0x040fe4000000004a */
[C---:B------:R-:W-:Y:S02]  /*10ae0*/  FFMA R75, R185.reuse, R218, R75 ;  /* 0x000000dab94b7223 */ /* 0x040fe4000000004b */
[----:B------:R-:W-:-:S02]  /*10af0*/  FFMA R251, R185, R180, R117 ;  /* 0x000000b4b9fb7223 */ /* 0x000fc40000000075 */
[C---:B------:R-:W-:Y:S02]  /*10b00*/  FFMA R250, R185.reuse, R181, R132 ;  /* 0x000000b5b9fa7223 */ /* 0x040fe40000000084 */
[C---:B------:R-:W-:Y:S02]  /*10b10*/  FFMA R249, R185.reuse, R183, R134 ;  /* 0x000000b7b9f97223 */ /* 0x040fe40000000086 */
[-C--:B------:R-:W-:Y:S02]  /*10b20*/  FFMA R245, R185, R184.reuse, R135 ;  /* 0x000000b8b9f57223 */ /* 0x080fe40000000087 */
[----:B------:R-:W-:Y:S02]  /*10b30*/  FFMA R126, R126, R184, R139 ;  /* 0x000000b87e7e7223 */ /* 0x000fe4000000008b */
        /* <DEDUP_REMOVED lines=58> */
[----:B------:R-:W-:Y:S02]  /*10ee0*/  FFMA R145, R151, R184, R145 ;  /* 0x000000b897917223 */ /* 0x000fe40000000091 */
[-C--:B------:R-:W-:Y:S02]  /*10ef0*/  FFMA R193, R175, R198.reuse, R193 ;  /* 0x000000c6afc17223 */ /* 0x080fe400000000c1 */
[-C--:B------:R-:W-:Y:S02]  /*10f00*/  FFMA R200, R152, R198.reuse, R195 ;  /* 0x000000c698c87223 */ /* 0x080fe400000000c3 */
[----:B------:R-:W-:-:S02]  /*10f10*/  FFMA R199, R171, R198, R225 ;  /* 0x000000c6abc77223 */ /* 0x000fc400000000e1 */
[-C--:B------:R-:W-:Y:S02]  /*10f20*/  FFMA R195, R174, R198.reuse, R231 ;  /* 0x000000c6aec37223 */ /* 0x080fe400000000e7 */
[-C--:B------:R-:W-:Y:S02]  /*10f30*/  FFMA R217, R170, R198.reuse, R217 ;  /* 0x000000c6aad97223 */ /* 0x080fe400000000d9 */
[----:B------:R-:W-:Y:S02]  /*10f40*/  FFMA R225, R169, R198, R220 ;  /* 0x000000c6a9e17223 */ /* 0x000fe400000000dc */
[----:B--2---:R-:W-:Y:S02]  /*10f50*/  FFMA R85, R151, R182, R208 ;  /* 0x000000b697557223 */ /* 0x004fe400000000d0 */
[----:B------:R-:W-:Y:S02]  /*10f60*/  FFMA R206, R167, R198, R206 ;  /* 0x000000c6a7ce7223 */ /* 0x000fe400000000ce */
[----:B---3--:R-:W-:-:S02]  /*10f70*/  FFMA R84, R151, R181, R215 ;  /* 0x000000b597547223 */ /* 0x008fc400000000d7 */
[-C--:B------:R-:W-:Y:S02]  /*10f80*/  FFMA R151, R176, R198.reuse, R239 ;  /* 0x000000c6b0977223 */ /* 0x080fe400000000ef */
[----:B------:R-:W-:Y:S02]  /*10f90*/  FFMA R213, R166, R198, R213 ;  /* 0x000000c6a6d57223 */ /* 0x000fe400000000d5 */
[----:B------:R-:W-:Y:S02]  /*10fa0*/  FFMA R198, R159, R233, R204 ;  /* 0x000000e99fc67223 */ /* 0x000fe400000000cc */
[-C--:B-----5:R-:W-:Y:S02]  /*10fb0*/  FFMA R238, R176, R201.reuse, R238 ;  /* 0x000000c9b0ee7223 */ /* 0x0a0fe400000000ee */
        /* <DEDUP_REMOVED lines=11> */
[-C--:B------:R-:W-:Y:S01]  /*11070*/  FFMA R188, R127, R233.reuse, R193 ;  /* 0x000000e97fbc7223 */ /* 0x080fe200000000c1 */
[----:B------:R-:W1:Y:S01]  /*11080*/  LDS R201, [R163.X4+0x1f2c] ;  /* 0x001f2c00a3c97984 */ /* 0x000e620000004800 */
[-C--:B------:R-:W-:Y:S02]  /*11090*/  FFMA R193, R173, R233.reuse, R200 ;  /* 0x000000e9adc17223 */ /* 0x080fe400000000c8 */
[----:B------:R-:W-:-:S02]  /*110a0*/  FFMA R200, R162, R233, R206 ;  /* 0x000000e9a2c87223 */ /* 0x000fc400000000ce */
[----:B------:R-:W-:Y:S02]  /*110b0*/  FFMA R206, R162, R209, R207 ;  /* 0x000000d1a2ce7223 */ /* 0x000fe400000000cf */
[-C--:B0-----:R-:W-:Y:S02]  /*110c0*/  FFMA R207, R165, R202.reuse, R72 ;  /* 0x000000caa5cf7223 */ /* 0x081fe40000000048 */
[-C--:B------:R-:W-:Y:S01]  /*110d0*/  FFMA R66, R176, R202.reuse, R66 ;  /* 0x000000cab0427223 */ /* 0x080fe20000000042 */
[----:B------:R-:W0:Y:S01]  /*110e0*/  LDS R72, [R163.X4+0x22cc] ;  /* 0x0022cc00a3487984 */ /* 0x000e220000004800 */
        /* <DEDUP_REMOVED lines=22> */
[----:B------:R-:W2:Y:S01]  /*11250*/  LDS R83, [R163.X4+0x22d4] ;  /* 0x0022d400a3537984 */ /* 0x000ea20000004800 */
[----:B-1----:R-:W-:Y:S02]  /*11260*/  FFMA R157, R165, R201, R157 ;  /* 0x000000c9a59d7223 */ /* 0x002fe4000000009d */
        /* <DEDUP_REMOVED lines=23> */
[-C--:B------:R-:W-:Y:S02]  /*113e0*/  FFMA R203, R152, R201.reuse, R71 ;  /* 0x000000c998cb7223 */ /* 0x080fe40000000047 */
[----:B0-----:R-:W-:Y:S02]  /*113f0*/  FFMA R157, R176, R72, R74 ;  /* 0x00000048b09d7223 */ /* 0x001fe4000000004a */
        /* <DEDUP_REMOVED lines=18> */
[----:B--2---:R-:W-:Y:S02]  /*11520*/  FFMA R74, R176, R83, R75 ;  /* 0x00000053b04a7223 */ /* 0x004fe4000000004b */
[-C--:B------:R-:W-:Y:S02]  /*11530*/  FFMA R73, R175, R72.reuse, R76 ;  /* 0x00000048af497223 */ /* 0x080fe4000000004c */
[----:B------:R-:W-:-:S02]  /*11540*/  FFMA R66, R170, R72, R70 ;  /* 0x00000048aa427223 */ /* 0x000fc40000000046 */
[-C--:B------:R-:W-:Y:S02]  /*11550*/  FFMA R75, R175, R83.reuse, R77 ;  /* 0x00000053af4b7223 */ /* 0x080fe4000000004d */
[----:B------:R-:W-:Y:S02]  /*11560*/  FFMA R71, R174, R72, R80 ;  /* 0x00000048ae477223 */ /* 0x000fe40000000050 */
[----:B------:R-:W-:Y:S02]  /*11570*/  FFMA R70, R173, R210, R78 ;  /* 0x000000d2ad467223 */ /* 0x000fe4000000004e */
[-C--:B------:R-:W-:Y:S02]  /*11580*/  FFMA R76, R152, R83.reuse, R79 ;  /* 0x00000053984c7223 */ /* 0x080fe4000000004f */
[-C--:B------:R-:W-:Y:S02]  /*11590*/  FFMA R77, R174, R83.reuse, R81 ;  /* 0x00000053ae4d7223 */ /* 0x080fe40000000051 */
[----:B------:R-:W-:-:S02]  /*115a0*/  FFMA R78, R171, R83, R98 ;  /* 0x00000053ab4e7223 */ /* 0x000fc40000000062 */
[-C--:B------:R-:W-:Y:S01]  /*115b0*/  FFMA R79, R156, R83.reuse, R99 ;  /* 0x000000539c4f7223 */ /* 0x080fe20000000063 */
[----:B------:R-:W-:Y:S01]  /*115c0*/  LDS R98, [R163.X4+0x2a0c] ;  /* 0x002a0c00a3627984 */ /* 0x000fe20000004800 */
[-C--:B------:R-:W-:Y:S02]  /*115d0*/  FFMA R80, R170, R83.reuse, R117 ;  /* 0x00000053aa507223 */ /* 0x080fe40000000075 */
[-C--:B------:R-:W-:Y:S01]  /*115e0*/  FFMA R81, R169, R83.reuse, R132 ;  /* 0x00000053a9517223 */ /* 0x080fe20000000084 */
[----:B------:R-:W-:Y:S01]  /*115f0*/  MOV R240, R234 ;  /* 0x000000ea00f07202 */ /* 0x000fe20000000f00 */
[-C--:B------:R-:W-:Y:S01]  /*11600*/  FFMA R133, R167, R83.reuse, R133 ;  /* 0x00000053a7857223 */ /* 0x080fe20000000085 */
[----:B------:R-:W-:Y:S01]  /*11610*/  LDS R99, [R163.X4+0x2a14] ;  /* 0x002a1400a3637984 */ /* 0x000fe20000004800 */
[-C--:B------:R-:W-:Y:S02]  /*11620*/  FFMA R134, R166, R83.reuse, R134 ;  /* 0x00000053a6867223 */ /* 0x080fe40000000086 */
[----:B------:R-:W-:-:S02]  /*11630*/  FFMA R135, R165, R83, R135 ;  /* 0x00000053a5877223 */ /* 0x000fc40000000087 */
[----:B------:R-:W-:Y:S02]  /*11640*/  FFMA R139, R164, R83, R139 ;  /* 0x00000053a48b7223 */ /* 0x000fe4000000008b */
[----:B------:R-:W0:Y:S01]  /*11650*/  LDS R83, [R163.X4+0x266c] ;  /* 0x00266c00a3537984 */ /* 0x000e220000004800 */
[----:B------:R-:W-:-:S03]  /*11660*/  FFMA R234, R165, R72, R100 ;  /* 0x00000048a5ea7223 */ /* 0x000fc60000000064 */
[----:B------:R-:W1:Y:S01]  /*11670*/  LDS R100, [R163.X4+0x2664] ;  /* 0x00266400a3647984 */ /* 0x000e620000004800 */
[----:B------:R-:W-:-:S04]  /*11680*/  FFMA R114, R167, R72, R114 ;  /* 0x00000048a7727223 */ /* 0x000fc80000000072 */
[----:B------:R-:W-:Y:S02]  /*11690*/  FFMA R217, R162, R210, R114 ;  /* 0x000000d2a2d97223 */ /* 0x000fe40000000072 */
[----:B------:R-:W-:Y:S02]  /*116a0*/  FFMA R115, R166, R72, R115 ;  /* 0x00000048a6737223 */ /* 0x000fe40000000073 */
[----:B0-----:R-:W-:-:S04]  /*116b0*/  FFMA R91, R152, R83, R91 ;  /* 0x00000053985b7223 */ /* 0x001fc8000000005b */
[----:B------:R-:W-:Y:S02]  /*116c0*/  FFMA R114, R173, R189, R91 ;  /* 0x000000bdad727223 */ /* 0x000fe4000000005b */
[----:B------:R-:W-:Y:S02]  /*116d0*/  FFMA R91, R174, R98, R110 ;  /* 0x00000062ae5b7223 */ /* 0x000fe4000000006e */
[----:B------:R-:W0:Y:S01]  /*116e0*/  LDS R110, [R163.X4+0x2674] ;  /* 0x00267400a36e7984 */ /* 0x000e220000004800 */
[-C--:B-1----:R-:W-:Y:S02]  /*116f0*/  FFMA R188, R156, R100.reuse, R188 ;  /* 0x000000649cbc7223 */ /* 0x082fe400000000bc */
        /* <DEDUP_REMOVED lines=11> */
[----:B------:R-:W-:Y:S02]  /*117b0*/  FFMA R195, R169, R100, R195 ;  /* 0x00000064a9c37223 */ /* 0x000fe400000000c3 */
[----:B------:R-:W-:Y:S02]  /*117c0*/  FFMA R193, R168, R222, R193 ;  /* 0x000000dea8c17223 */ /* 0x000fe400000000c1 */
[----:B------:R-:W-:Y:S02]  /*117d0*/  FFMA R95, R175, R98, R102 ;  /* 0x00000062af5f7223 */ /* 0x000fe40000000066 */
        /* <DEDUP_REMOVED lines=8> */
[-C--:B------:R-:W-:Y:S02]  /*11860*/  FFMA R94, R172, R222.reuse, R94 ;  /* 0x000000deac5e7223 */ /* 0x080fe4000000005e */
[----:B------:R-:W-:Y:S02]  /*11870*/  FFMA R151, R155, R222, R151 ;  /* 0x000000de9b977223 */ /* 0x000fe40000000097 */
[----:B------:R-:W-:Y:S02]  /*11880*/  FFMA R135, R152, R98, R106 ;  /* 0x0000006298877223 */ /* 0x000fe4000000006a */
        /* <DEDUP_REMOVED lines=28> */
[----:B------:R-:W-:Y:S02]  /*11a50*/  FFMA R102, R174, R99, R111 ;  /* 0x00000063ae667223 */ /* 0x000fe4000000006f */
[-C--:B------:R-:W-:Y:S01]  /*11a60*/  FFMA R74, R150, R190.reuse, R74 ;  /* 0x000000be964a7223 */ /* 0x080fe2000000004a */
[----:B------:R-:W1:Y:S01]  /*11a70*/  LDS R111, [R163.X4+0x267c] ;  /* 0x00267c00a36f7984 */ /* 0x000e620000004800 */
        /* <DEDUP_REMOVED lines=17> */
[----:B------:R-:W-:Y:S02]  /*11b90*/  FFMA R107, R169, R99, R115 ;  /* 0x00000063a96b7223 */ /* 0x000fe40000000073 */
[-C--:B0-----:R-:W-:Y:S02]  /*11ba0*/  FFMA R114, R176, R110.reuse, R240 ;  /* 0x0000006eb0727223 */ /* 0x081fe400000000f0 */
        /* <DEDUP_REMOVED lines=11> */
[----:B------:R-:W0:Y:S01]  /*11c60*/  LDS R110, [R163.X4+0x2a1c] ;  /* 0x002a1c00a36e7984 */ /* 0x000e220000004800 */
[-C--:B------:R-:W-:Y:S02]  /*11c70*/  FFMA R116, R155, R189.reuse, R116 ;  /* 0x000000bd9b747223 */ /* 0x080fe40000000074 */
        /* <DEDUP_REMOVED lines=21> */
[----:B------:R-:W-:Y:S02]  /*11dd0*/  FFMA R133, R164, R99, R133 ;  /* 0x00000063a4857223 */ /* 0x000fe40000000085 */
[C---:B------:R-:W-:Y:S02]  /*11de0*/  FFMA R187, R162.reuse, R186, R116 ;  /* 0x000000baa2bb7223 */ /* 0x040fe40000000074 */
        /* <DEDUP_REMOVED lines=14> */
[-C--:B-1----:R-:W-:Y:S02]  /*11ed0*/  FFMA R67, R176, R111.reuse, R236 ;  /* 0x0000006fb0437223 */ /* 0x082fe400000000ec */
[-C--:B------:R-:W-:Y:S02]  /*11ee0*/  FFMA R69, R156, R111.reuse, R75 ;  /* 0x0000006f9c457223 */ /* 0x080fe4000000004b */
[----:B------:R-:W-:Y:S01]  /*11ef0*/  FFMA R76, R170, R111, R76 ;  /* 0x0000006faa4c7223 */ /* 0x000fe2000000004c */
[----:B------:R-:W1:Y:S01]  /*11f00*/  LDS R75, [R163.X4+0x2a24] ;  /* 0x002a2400a34b7984 */ /* 0x000e620000004800 */
        /* <DEDUP_REMOVED lines=19> */
[----:B------:R-:W-:Y:S02]  /*12040*/  FFMA R117, R166, R110, R117 ;  /* 0x0000006ea6757223 */ /* 0x000fe40000000075 */
[----:B------:R-:W-:-:S02]  /*12050*/  FFMA R89, R175, R111, R89 ;  /* 0x0000006faf597223 */ /* 0x000fc40000000059 */
[-C--:B------:R-:W-:Y:S02]  /*12060*/  FFMA R93, R152, R111.reuse, R93 ;  /* 0x0000006f985d7223 */ /* 0x080fe4000000005d */
[-C--:B------:R-:W-:Y:S02]  /*12070*/  FFMA R97, R174, R111.reuse, R97 ;  /* 0x0000006fae617223 */ /* 0x080fe40000000061 */
[-C--:B------:R-:W-:Y:S02]  /*12080*/  FFMA R80, R165, R111.reuse, R80 ;  /* 0x0000006fa5507223 */ /* 0x080fe40000000050 */
[----:B------:R-:W-:Y:S02]  /*12090*/  FFMA R81, R164, R111, R81 ;  /* 0x0000006fa4517223 */ /* 0x000fe40000000051 */
        /* <DEDUP_REMOVED lines=9> */
[-C--:B------:R-:W-:Y:S01]  /*12130*/  FFMA R132, R165, R110.reuse, R132 ;  /* 0x0000006ea5847223 */ /* 0x080fe20000000084 */
[----:B------:R-:W-:Y:S01]  /*12140*/  LDS R116, [R163.X4+0x2db4] ;  /* 0x002db400a3747984 */ /* 0x000fe20000004800 */
[----:B------:R-:W-:Y:S02]  /*12150*/  FFMA R133, R164, R110, R133 ;  /* 0x0000006ea4857223 */ /* 0x000fe40000000085 */
[-C--:B------:R-:W-:Y:S02]  /*12160*/  FFMA R110, R154, R179.reuse, R76 ;  /* 0x000000b39a6e7223 */ /* 0x080fe4000000004c */
[----:B------:R-:W-:Y:S02]  /*12170*/  FFMA R76, R161, R179, R117 ;  /* 0x000000b3a14c7223 */ /* 0x000fe40000000075 */
[----:B------:R-:W0:Y:S01]  /*12180*/  LDS R117, [R163.X4+0x2dbc] ;  /* 0x002dbc00a3757984 */ /* 0x000e220000004800 */
[----:B------:R-:W-:-:S02]  /*12190*/  FFMA R93, R173, R178, R93 ;  /* 0x000000b2ad5d7223 */ /* 0x000fc4000000005d */
[-C--:B------:R-:W-:Y:S02]  /*121a0*/  FFMA R89, R127, R178.reuse, R89 ;  /* 0x000000b27f597223 */ /* 0x080fe40000000059 */
[-C--:B------:R-:W-:Y:S02]  /*121b0*/  FFMA R97, R172, R178.reuse, R97 ;  /* 0x000000b2ac617223 */ /* 0x080fe40000000061 */
[----:B------:R-:W-:Y:S02]  /*121c0*/  FFMA R135, R153, R178, R71 ;  /* 0x000000b299877223 */ /* 0x000fe40000000047 */
[-C--:B------:R-:W-:Y:S02]  /*121d0*/  FFMA R96, R173, R179.reuse, R79 ;  /* 0x000000b3ad607223 */ /* 0x080fe4000000004f */
[----:B------:R-:W-:Y:S02]  /*121e0*/  FFMA R92, R127, R179, R78 ;  /* 0x000000b37f5c7223 */ /* 0x000fe4000000004e */
[----:B-1----:R-:W-:-:S02]  /*121f0*/  FFMA R79, R167, R75, R111 ;  /* 0x0000004ba74f7223 */ /* 0x002fc4000000006f */
[----:B------:R-:W-:Y:S02]  /*12200*/  FFMA R134, R165, R75, R134 ;  /* 0x0000004ba5867223 */ /* 0x000fe40000000086 */
[CC--:B------:R-:W-:Y:S02]  /*12210*/  FFMA R71, R159.reuse, R178.reuse, R80 ;  /* 0x000000b29f477223 */ /* 0x0c0fe40000000050 */
[C---:B------:R-:W-:Y:S02]  /*12220*/  FFMA R73, R160.reuse, R178, R81 ;  /* 0x000000b2a0497223 */ /* 0x040fe40000000051 */
        /* <DEDUP_REMOVED lines=13> */
[----:B------:R-:W-:Y:S02]  /*12300*/  FFMA R79, R159, R180, R134 ;  /* 0x000000b49f4f7223 */ /* 0x000fe40000000086 */
[-C--:B0-----:R-:W-:Y:S01]  /*12310*/  FFMA R157, R152, R117.reuse, R123 ;  /* 0x00000075989d7223 */ /* 0x081fe2000000007b */
        /* <DEDUP_REMOVED lines=41> */
[----:B------:R-:W3:Y:S01]  /*125b0*/  LDS R151, [R163.X4+0x2dcc] ;  /* 0x002dcc00a3977984 */ /* 0x000ee20000004800 */
[-C--:B------:R-:W-:Y:S02]  /*125c0*/  FFMA R139, R150, R181.reuse, R139 ;  /* 0x000000b5968b7223 */ /* 0x080fe4000000008b */
[-C--:B------:R-:W-:Y:S02]  /*125d0*/  FFMA R132, R173, R181.reuse, R132 ;  /* 0x000000b5ad847223 */ /* 0x080fe40000000084 */
[----:B------:R-:W-:-:S02]  /*125e0*/  FFMA R122, R155, R181, R122 ;  /* 0x000000b59b7a7223 */ /* 0x000fc4000000007a */
[-C--:B------:R-:W-:Y:S02]  /*125f0*/  FFMA R106, R172, R182.reuse, R129 ;  /* 0x000000b6ac6a7223 */ /* 0x080fe40000000081 */
        /* <DEDUP_REMOVED lines=50> */
[-C--:B------:R-:W-:Y:S02]  /*12920*/  FFMA R109, R150, R180.reuse, R247 ;  /* 0x000000b4966d7223 */ /* 0x080fe400000000f7 */
[-C--:B------:R-:W-:Y:S02]  /*12930*/  FFMA R99, R168, R183.reuse, R96 ;  /* 0x000000b7a8637223 */ /* 0x080fe40000000060 */
[----:B------:R-:W-:Y:S02]  /*12940*/  FFMA R113, R172, R180, R113 ;  /* 0x000000b4ac717223 */ /* 0x000fe40000000071 */
[----:B------:R-:W-:Y:S02]  /*12950*/  FFMA R96, R160, R183, R123 ;  /* 0x000000b7a0607223 */ /* 0x000fe4000000007b */
[----:B---3--:R-:W-:-:S02]  /*12960*/  FFMA R123, R152, R151, R125 ;  /* 0x00000097987b7223 */ /* 0x008fc4000000007d */
[----:B------:R-:W-:Y:S02]  /*12970*/  FFMA R108, R172, R183, R130 ;  /* 0x000000b7ac6c7223 */ /* 0x000fe40000000082 */
[----:B------:R-:W-:Y:S02]  /*12980*/  FFMA R125, R174, R151, R131 ;  /* 0x00000097ae7d7223 */ /* 0x000fe40000000083 */
[----:B------:R-:W-:Y:S02]  /*12990*/  FFMA R112, R173, R183, R124 ;  /* 0x000000b7ad707223 */ /* 0x000fe4000000007c */
[-C--:B------:R-:W-:Y:S02]  /*129a0*/  FFMA R130, R175, R151.reuse, R121 ;  /* 0x00000097af827223 */ /* 0x080fe40000000079 */
[-C--:B------:R-:W-:Y:S02]  /*129b0*/  FFMA R131, R171, R151.reuse, R109 ;  /* 0x00000097ab837223 */ /* 0x080fe4000000006d */
[----:B------:R-:W-:-:S02]  /*129c0*/  FFMA R124, R176, R151, R251 ;  /* 0x00000097b07c7223 */ /* 0x000fc400000000fb */
[-C--:B------:R-:W-:Y:S02]  /*129d0*/  FFMA R121, R156, R151.reuse, R115 ;  /* 0x000000979c797223 */ /* 0x080fe40000000073 */
[-C--:B------:R-:W-:Y:S02]  /*129e0*/  FFMA R109, R170, R151.reuse, R111 ;  /* 0x00000097aa6d7223 */ /* 0x080fe4000000006f */
[----:B------:R-:W-:Y:S02]  /*129f0*/  FFMA R113, R169, R151, R113 ;  /* 0x00000097a9717223 */ /* 0x000fe40000000071 */
[----:B------:R-:W-:Y:S02]  /*12a00*/  FFMA R104, R155, R183, R85 ;  /* 0x000000b79b687223 */ /* 0x000fe40000000055 */
[----:B------:R-:W-:Y:S02]  /*12a10*/  FFMA R93, R153, R180, R93 ;  /* 0x000000b4995d7223 */ /* 0x000fe4000000005d */
[----:B------:R-:W-:-:S02]  /*12a20*/  FFMA R85, R167, R151, R97 ;  /* 0x00000097a7557223 */ /* 0x000fc40000000061 */
[-C--:B------:R-:W-:Y:S02]  /*12a30*/  FFMA R111, R165, R151.reuse, R89 ;  /* 0x00000097a56f7223 */ /* 0x080fe40000000059 */
[----:B------:R-:W-:Y:S02]  /*12a40*/  FFMA R97, R166, R151, R105 ;  /* 0x00000097a6617223 */ /* 0x000fe40000000069 */
[-C--:B------:R-:W-:Y:S01]  /*12a50*/  FFMA R124, R150, R184.reuse, R124 ;  /* 0x000000b8967c7223 */ /* 0x080fe2000000007c */
        /* <DEDUP_REMOVED lines=10> */
[C---:B0-----:R-:W-:Y:S01]  /*12b00*/  FFMA R138, R175.reuse, R110, R138 ;  /* 0x0000006eaf8a7223 */ /* 0x041fe2000000008a */
[----:B------:R-:W0:Y:S01]  /*12b10*/  LDS R111, [R163.X4+0x3338] ;  /* 0x00333800a36f7984 */ /* 0x000e220000004800 */
[-C--:B-1----:R-:W-:Y:S02]  /*12b20*/  FFMA R245, R176, R120.reuse, R245 ;  /* 0x00000078b0f57223 */ /* 0x082fe400000000f5 */
[-C--:B------:R-:W-:Y:S02]  /*12b30*/  FFMA R126, R175, R120.reuse, R126 ;  /* 0x00000078af7e7223 */ /* 0x080fe4000000007e */
        /* <DEDUP_REMOVED lines=32> */
[-C--:B------:R-:W-:Y:S02]  /*12d40*/  FFMA R98, R162, R105.reuse, R122 ;  /* 0x00000069a2627223 */ /* 0x080fe4000000007a */
[----:B------:R-:W-:Y:S02]  /*12d50*/  FFMA R106, R159, R105, R116 ;  /* 0x000000699f6a7223 */ /* 0x000fe40000000074 */
[----:B0-----:R-:W-:Y:S01]  /*12d60*/  FFMA R122, R155, R111, R107 ;  /* 0x0000006f9b7a7223 */ /* 0x001fe2000000006b */
[----:B------:R-:W0:Y:S01]  /*12d70*/  LDS R116, [R163.X4+0x350c] ;  /* 0x00350c00a3747984 */ /* 0x000e220000004800 */
[----:B------:R-:W-:-:S02]  /*12d80*/  FFMA R136, R127, R105, R136 ;  /* 0x000000697f887223 */ /* 0x000fc40000000088 */
[-C--:B------:R-:W-:Y:S02]  /*12d90*/  FFMA R137, R127, R111.reuse, R137 ;  /* 0x0000006f7f897223 */ /* 0x080fe40000000089 */
[----:B------:R-:W-:Y:S02]  /*12da0*/  FFMA R107, R159, R111, R157 ;  /* 0x0000006f9f6b7223 */ /* 0x000fe4000000009d */
[CC--:B-1----:R-:W-:Y:S01]  /*12db0*/  FFMA R138, R127.reuse, R175.reuse, R138 ;  /* 0x000000af7f8a7223 */ /* 0x0c2fe2000000008a */
[----:B------:R-:W1:Y:S01]  /*12dc0*/  LDS R157, [R163.X4+0x3514] ;  /* 0x00351400a39d7984 */ /* 0x000e620000004800 */
[----:B---3--:R-:W-:Y:S02]  /*12dd0*/  FFMA R126, R127, R120, R126 ;  /* 0x000000787f7e7223 */ /* 0x008fe4000000007e */
[-C--:B------:R-:W-:Y:S01]  /*12de0*/  FFMA R176, R153, R175.reuse, R108 ;  /* 0x000000af99b07223 */ /* 0x080fe2000000006c */
[----:B------:R-:W3:Y:S01]  /*12df0*/  LDS R127, [R163.X4+0x36d8] ;  /* 0x0036d800a37f7984 */ /* 0x000ee20000004800 */
[----:B------:R-:W-:-:S02]  /*12e00*/  FFMA R108, R159, R175, R131 ;  /* 0x000000af9f6c7223 */ /* 0x000fc40000000083 */
[----:B------:R-:W-:Y:S01]  /*12e10*/  FFMA R102, R161, R105, R128 ;  /* 0x00000069a1667223 */ /* 0x000fe20000000080 */
[----:B------:R-:W4:Y:S01]  /*12e20*/  LDS R131, [R163.X4+0x351c] ;  /* 0x00351c00a3837984 */ /* 0x000f220000004800 */
[----:B------:R-:W-:Y:S02]  /*12e30*/  FFMA R128, R168, R111, R103 ;  /* 0x0000006fa8807223 */ /* 0x000fe40000000067 */
        /* <DEDUP_REMOVED lines=18> */
[----:B------:R-:W5:Y:S01]  /*12f60*/  LDS R120, [R163.X4+0x36e0] ;  /* 0x0036e000a3787984 */ /* 0x000f620000004800 */
        /* <DEDUP_REMOVED lines=8> */
[-C--:B------:R-:W-:Y:S02]  /*12ff0*/  FFMA R114, R154, R175.reuse, R114 ;  /* 0x000000af9a727223 */ /* 0x080fe40000000072 */
[----:B------:R-:W-:-:S02]  /*13000*/  FFMA R100, R162, R175, R151 ;  /* 0x000000afa2647223 */ /* 0x000fc40000000097 */
[----:B------:R-:W-:Y:S01]  /*13010*/  FFMA R142, R173, R175, R142 ;  /* 0x000000afad8e7223 */ /* 0x000fe2000000008e */
[----:B------:R-:W2:Y:S01]  /*13020*/  LDS R151, [R163.X4+0x36f0] ;  /* 0x0036f000a3977984 */ /* 0x000ea20000004800 */
[C---:B------:R-:W-:Y:S02]  /*13030*/  FFMA R250, R118.reuse, R171, R250 ;  /* 0x000000ab76fa7223 */ /* 0x040fe400000000fa */
[C---:B------:R-:W-:Y:S01]  /*13040*/  FFMA R136, R118.reuse, R156, R136 ;  /* 0x0000009c76887223 */ /* 0x040fe20000000088 */
[----:B------:R-:W2:Y:S01]  /*13050*/  LDS R173, [R163.X4+0x38ac] ;  /* 0x0038ac00a3ad7984 */ /* 0x000ea20000004800 */
[C---:B------:R-:W-:Y:S02]  /*13060*/  FFMA R140, R118.reuse, R170, R140 ;  /* 0x000000aa768c7223 */ /* 0x040fe4000000008c */
[C---:B------:R-:W-:Y:S02]  /*13070*/  FFMA R152, R118.reuse, R169, R152 ;  /* 0x000000a976987223 */ /* 0x040fe40000000098 */
[----:B------:R-:W-:-:S02]  /*13080*/  FFMA R139, R118, R167, R139 ;  /* 0x000000a7768b7223 */ /* 0x000fc4000000008b */
[C---:B------:R-:W-:Y:S02]  /*13090*/  FFMA R135, R118.reuse, R166, R135 ;  /* 0x000000a676877223 */ /* 0x040fe40000000087 */
[----:B------:R-:W-:Y:S02]  /*130a0*/  FFMA R133, R118, R164, R133 ;  /* 0x000000a476857223 */ /* 0x000fe40000000085 */
[-C--:B------:R-:W-:Y:S02]  /*130b0*/  FFMA R249, R150, R175.reuse, R249 ;  /* 0x000000af96f97223 */ /* 0x080fe400000000f9 */
[----:B------:R-:W-:Y:S02]  /*130c0*/  FFMA R144, R172, R175, R144 ;  /* 0x000000afac907223 */ /* 0x000fe40000000090 */
[C---:B0-----:R-:W-:Y:S02]  /*130d0*/  FFMA R115, R116.reuse, R167, R122 ;  /* 0x000000a774737223 */ /* 0x041fe4000000007a */
[----:B------:R-:W-:-:S02]  /*130e0*/  FFMA R150, R116, R165, R128 ;  /* 0x000000a574967223 */ /* 0x000fc40000000080 */
[----:B-1----:R-:W-:Y:S02]  /*130f0*/  FFMA R172, R157, R166, R114 ;  /* 0x000000a69dac7223 */ /* 0x002fe40000000072 */
[C---:B---3--:R-:W-:Y:S02]  /*13100*/  FFMA R122, R127.reuse, R159, R132 ;  /* 0x0000009f7f7a7223 */ /* 0x048fe40000000084 */
[C---:B------:R-:W-:Y:S01]  /*13110*/  FFMA R250, R127.reuse, R155, R250 ;  /* 0x0000009b7ffa7223 */ /* 0x040fe200000000fa */
[----:B------:R-:W0:Y:S01]  /*13120*/  LDS R132, [R163.X4+0x38c4] ;  /* 0x0038c400a3847984 */ /* 0x000e220000004800 */
[C---:B------:R-:W-:Y:S02]  /*13130*/  FFMA R136, R127.reuse, R154, R136 ;  /* 0x0000009a7f887223 */ /* 0x040fe40000000088 */
[C---:B------:R-:W-:Y:S02]  /*13140*/  FFMA R140, R127.reuse, R168, R140 ;  /* 0x000000a87f8c7223 */ /* 0x040fe4000000008c */
[----:B------:R-:W-:-:S02]  /*13150*/  FFMA R152, R127, R153, R152 ;  /* 0x000000997f987223 */ /* 0x000fc40000000098 */
[C---:B------:R-:W-:Y:S02]  /*13160*/  FFMA R114, R127.reuse, R162, R139 ;  /* 0x000000a27f727223 */ /* 0x040fe4000000008b */
[C---:B------:R-:W-:Y:S02]  /*13170*/  FFMA R118, R127.reuse, R161, R135 ;  /* 0x000000a17f767223 */ /* 0x040fe40000000087 */
[----:B------:R-:W-:Y:S01]  /*13180*/  FFMA R128, R127, R160, R133 ;  /* 0x000000a07f807223 */ /* 0x000fe20000000085 */
[----:B------:R-:W-:Y:S01]  /*13190*/  LDS R135, [R163.X4+0x3a90] ;  /* 0x003a9000a3877984 */ /* 0x000fe20000004800 */
[C---:B------:R-:W-:Y:S02]  /*131a0*/  FFMA R246, R116.reuse, R171, R246 ;  /* 0x000000ab74f67223 */ /* 0x040fe400000000f6 */
[C---:B------:R-:W-:Y:S01]  /*131b0*/  FFMA R129, R116.reuse, R169, R129 ;  /* 0x000000a974817223 */ /* 0x040fe20000000081 */
[----:B------:R-:W1:Y:S01]  /*131c0*/  LDS R127, [R163.X4+0x3a80] ;  /* 0x003a8000a37f7984 */ /* 0x000e620000004800 */
[----:B------:R-:W-:-:S02]  /*131d0*/  FFMA R134, R116, R164, R134 ;  /* 0x000000a474867223 */ /* 0x000fc40000000086 */
[-C--:B------:R-:W-:Y:S02]  /*131e0*/  FFMA R249, R157, R171.reuse, R249 ;  /* 0x000000ab9df97223 */ /* 0x080fe400000000f9 */
[----:B----4-:R-:W-:Y:S02]  /*131f0*/  FFMA R245, R131, R171, R245 ;  /* 0x000000ab83f57223 */ /* 0x010fe400000000f5 */
[----:B------:R-:W3:Y:S01]  /*13200*/  LDS R171, [R163.X4+0x38b4] ;  /* 0x0038b400a3ab7984 */ /* 0x000ee20000004800 */
[C---:B-----5:R-:W-:Y:S02]  /*13210*/  FFMA R133, R120.reuse, R153, R129 ;  /* 0x0000009978857223 */ /* 0x060fe40000000081 */
[----:B------:R-:W-:Y:S02]  /*13220*/  FFMA R129, R120, R160, R134 ;  /* 0x000000a078817223 */ /* 0x000fe40000000086 */
[----:B------:R-:W4:Y:S01]  /*13230*/  LDS R134, [R163.X4+0x3a88] ;  /* 0x003a8800a3867984 */ /* 0x000f220000004800 */
[----:B------:R-:W-:-:S03]  /*13240*/  FFMA R121, R116, R166, R117 ;  /* 0x000000a674797223 */ /* 0x000fc60000000075 */
[----:B------:R-:W5:Y:S01]  /*13250*/  LDS R117, [R163.X4+0x36e8] ;  /* 0x0036e800a3757984 */ /* 0x000f620000004800 */
[CC--:B------:R-:W-:Y:S02]  /*13260*/  FFMA R141, R116.reuse, R170.reuse, R141 ;  /* 0x000000aa748d7223 */ /* 0x0c0fe4000000008d */
[-C--:B------:R-:W-:Y:S02]  /*13270*/  FFMA R142, R157, R170.reuse, R142 ;  /* 0x000000aa9d8e7223 */ /* 0x080fe4000000008e */
[C---:B------:R-:W-:Y:S02]  /*13280*/  FFMA R143, R131.reuse, R170, R143 ;  /* 0x000000aa838f7223 */ /* 0x040fe4000000008f */
[----:B------:R-:W3:Y:S01]  /*13290*/  LDS R170, [R163.X4+0x38bc] ;  /* 0x0038bc00a3aa7984 */ /* 0x000ee20000004800 */
[CC--:B------:R-:W-:Y:S02]  /*132a0*/  FFMA R126, R131.reuse, R156.reuse, R126 ;  /* 0x0000009c837e7223 */ /* 0x0c0fe4000000007e */
[----:B------:R-:W-:Y:S01]  /*132b0*/  FFMA R145, R131, R169, R145 ;  /* 0x000000a983917223 */ /* 0x000fe20000000091 */
[----:B------:R-:W3:Y:S01]  /*132c0*/  LDS R163, [R163.X4+0x3a98] ;  /* 0x003a9800a3a37984 */ /* 0x000ee20000004800 */
[----:B------:R-:W-:-:S02]  /*132d0*/  FFMA R137, R116, R156, R137 ;  /* 0x0000009c74897223 */ /* 0x000fc40000000089 */
[C---:B--2---:R-:W-:Y:S02]  /*132e0*/  FFMA R245, R151.reuse, R155, R245 ;  /* 0x0000009b97f57223 */ /* 0x044fe400000000f5 */
[C---:B------:R-:W-:Y:S02]  /*132f0*/  FFMA R126, R151.reuse, R154, R126 ;  /* 0x0000009a977e7223 */ /* 0x040fe4000000007e */
[C---:B------:R-:W-:Y:S02]  /*13300*/  FFMA R143, R151.reuse, R168, R143 ;  /* 0x000000a8978f7223 */ /* 0x040fe4000000008f */
[----:B------:R-:W-:Y:S02]  /*13310*/  FFMA R145, R151, R153, R145 ;  /* 0x0000009997917223 */ /* 0x000fe40000000091 */
[C---:B------:R-:W-:Y:S02]  /*13320*/  FFMA R250, R173.reuse, R167, R250 ;  /* 0x000000a7adfa7223 */ /* 0x040fe400000000fa */
[----:B------:R-:W-:-:S02]  /*13330*/  FFMA R136, R173, R166, R136 ;  /* 0x000000a6ad887223 */ /* 0x000fc40000000088 */
[C---:B------:R-:W-:Y:S02]  /*13340*/  FFMA R140, R173.reuse, R165, R140 ;  /* 0x000000a5ad8c7223 */ /* 0x040fe4000000008c */
[----:B------:R-:W-:Y:S02]  /*13350*/  FFMA R152, R173, R164, R152 ;  /* 0x000000a4ad987223 */ /* 0x000fe40000000098 */
[C---:B------:R-:W-:Y:S02]  /*13360*/  FFMA R246, R120.reuse, R155, R246 ;  /* 0x0000009b78f67223 */ /* 0x040fe400000000f6 */
[C---:B------:R-:W-:Y:S02]  /*13370*/  FFMA R137, R120.reuse, R154, R137 ;  /* 0x0000009a78897223 */ /* 0x040fe40000000089 */
[----:B------:R-:W-:Y:S02]  /*13380*/  FFMA R141, R120, R168, R141 ;  /* 0x000000a8788d7223 */ /* 0x000fe4000000008d */
[----:B0-----:R-:W-:-:S02]  /*13390*/  FFMA R245, R132, R167, R245 ;  /* 0x000000a784f57223 */ /* 0x001fc400000000f5 */
[C---:B------:R-:W-:Y:S02]  /*133a0*/  FFMA R126, R132.reuse, R166, R126 ;  /* 0x000000a6847e7223 */ /* 0x040fe4000000007e */
[C---:B------:R-:W-:Y:S02]  /*133b0*/  FFMA R143, R132.reuse, R165, R143 ;  /* 0x000000a5848f7223 */ /* 0x040fe4000000008f */
[----:B------:R-:W-:Y:S02]  /*133c0*/  FFMA R145, R132, R164, R145 ;  /* 0x000000a484917223 */ /* 0x000fe40000000091 */
[C---:B-1----:R-:W-:Y:S02]  /*133d0*/  FFMA R132, R127.reuse, R162, R250 ;  /* 0x000000a27f847223 */ /* 0x042fe400000000fa */
[C---:B------:R-:W-:Y:S02]  /*133e0*/  FFMA R136, R127.reuse, R161, R136 ;  /* 0x000000a17f887223 */ /* 0x040fe40000000088 */
[----:B------:R-:W-:-:S02]  /*133f0*/  FFMA R140, R127, R159, R140 ;  /* 0x0000009f7f8c7223 */ /* 0x000fc4000000008c */
[----:B------:R-:W-:Y:S02]  /*13400*/  FFMA R127, R127, R160, R152 ;  /* 0x000000a07f7f7223 */ /* 0x000fe40000000098 */
[C---:B---3--:R-:W-:Y:S02]  /*13410*/  FFMA R246, R171.reuse, R167, R246 ;  /* 0x000000a7abf67223 */ /* 0x048fe400000000f6 */
[C---:B------:R-:W-:Y:S02]  /*13420*/  FFMA R137, R171.reuse, R166, R137 ;  /* 0x000000a6ab897223 */ /* 0x040fe40000000089 */
[C---:B------:R-:W-:Y:S02]  /*13430*/  FFMA R141, R171.reuse, R165, R141 ;  /* 0x000000a5ab8d7223 */ /* 0x040fe4000000008d */
[----:B------:R-:W-:Y:S01]  /*13440*/  FFMA R171, R171, R164, R133 ;  /* 0x000000a4abab7223 */ /* 0x000fe20000000085 */
[----:B------:R4:W-:Y:S01]  /*13450*/  STL [R1], R127 ;  /* 0x0000007f01007387 */ /* 0x0009e20000100800 */
[----:B------:R-:W-:-:S02]  /*13460*/  IADD3 R158, R158, 0x1, RZ ;  /* 0x000000019e9e7810 */ /* 0x000fc40007ffe0ff */
[----:B----4-:R-:W-:-:S05]  /*13470*/  FFMA R127, R134, R160, R171 ;  /* 0x000000a0867f7223 */ /* 0x010fca00000000ab */
[----:B------:R0:W-:Y:S01]  /*13480*/  STL [R1+0x24], R127 ;  /* 0x0000247f01007387 */ /* 0x0001e20000100800 */
[----:B------:R-:W-:Y:S01]  /*13490*/  ISETP.GE.U32.AND P0, PT, R158, 0x7, PT ;  /* 0x000000079e00780c */ /* 0x000fe20003f06070 */
[C---:B------:R-:W-:Y:S02]  /*134a0*/  FFMA R138, R157.reuse, R156, R138 ;  /* 0x0000009c9d8a7223 */ /* 0x040fe4000000008a */
[----:B------:R-:W-:Y:S02]  /*134b0*/  FFMA R144, R157, R169, R144 ;  /* 0x000000a99d907223 */ /* 0x000fe40000000090 */
[-C--:B------:R-:W-:Y:S02]  /*134c0*/  FFMA R119, R155, R175.reuse, R119 ;  /* 0x000000af9b777223 */ /* 0x080fe40000000077 */
[----:B------:R-:W-:Y:S02]  /*134d0*/  FFMA R174, R168, R175, R112 ;  /* 0x000000afa8ae7223 */ /* 0x000fe40000000070 */
[----:B-----5:R-:W-:-:S02]  /*134e0*/  FFMA R249, R117, R155, R249 ;  /* 0x0000009b75f97223 */ /* 0x020fc400000000f9 */
[C---:B------:R-:W-:Y:S02]  /*134f0*/  FFMA R138, R117.reuse, R154, R138 ;  /* 0x0000009a758a7223 */ /* 0x040fe4000000008a */
[C---:B------:R-:W-:Y:S02]  /*13500*/  FFMA R142, R117.reuse, R168, R142 ;  /* 0x000000a8758e7223 */ /* 0x040fe4000000008e */
[----:B------:R-:W-:Y:S02]  /*13510*/  FFMA R144, R117, R153, R144 ;  /* 0x0000009975907223 */ /* 0x000fe40000000090 */
[C---:B------:R-:W-:Y:S02]  /*13520*/  FFMA R116, R157.reuse, R167, R119 ;  /* 0x000000a79d747223 */ /* 0x040fe40000000077 */
[C---:B------:R-:W-:Y:S02]  /*13530*/  FFMA R174, R157.reuse, R165, R174 ;  /* 0x000000a59dae7223 */ /* 0x040fe400000000ae */
[----:B------:R-:W-:-:S02]  /*13540*/  FFMA R176, R157, R164, R176 ;  /* 0x000000a49db07223 */ /* 0x000fc400000000b0 */
[C---:B------:R-:W-:Y:S02]  /*13550*/  FFMA R169, R131.reuse, R167, R124 ;  /* 0x000000a783a97223 */ /* 0x040fe4000000007c */
[CC--:B------:R-:W-:Y:S02]  /*13560*/  FFMA R156, R131.reuse, R166.reuse, R130 ;  /* 0x000000a6839c7223 */ /* 0x0c0fe40000000082 */
[----:B------:R-:W-:Y:S02]  /*13570*/  FFMA R157, R131, R165, R123 ;  /* 0x000000a5839d7223 */ /* 0x000fe4000000007b */
[C---:B------:R-:W-:Y:S02]  /*13580*/  FFMA R249, R170.reuse, R167, R249 ;  /* 0x000000a7aaf97223 */ /* 0x040fe400000000f9 */
[C---:B------:R-:W-:Y:S02]  /*13590*/  FFMA R138, R170.reuse, R166, R138 ;  /* 0x000000a6aa8a7223 */ /* 0x040fe4000000008a */
[----:B------:R-:W-:-:S02]  /*135a0*/  FFMA R142, R170, R165, R142 ;  /* 0x000000a5aa8e7223 */ /* 0x000fc4000000008e */
[----:B------:R-:W-:Y:S02]  /*135b0*/  FFMA R144, R170, R164, R144 ;  /* 0x000000a4aa907223 */ /* 0x000fe40000000090 */
[----:B------:R-:W-:Y:S02]  /*135c0*/  FFMA R221, R162, R222, R220 ;  /* 0x000000dea2dd7223 */ /* 0x000fe400000000dc */
[----:B------:R-:W-:Y:S02]  /*135d0*/  FFMA R131, R131, R164, R125 ;  /* 0x000000a483837223 */ /* 0x000fe4000000007d */
[-C--:B------:R-:W-:Y:S02]  /*135e0*/  FFMA R220, R161, R222.reuse, R223 ;  /* 0x000000dea1dc7223 */ /* 0x080fe400000000df */
[-C--:B------:R-:W-:Y:S02]  /*135f0*/  FFMA R219, R159, R222.reuse, R224 ;  /* 0x000000de9fdb7223 */ /* 0x080fe400000000e0 */
[----:B------:R-:W-:-:S02]  /*13600*/  FFMA R222, R160, R222, R225 ;  /* 0x000000dea0de7223 */ /* 0x000fc400000000e1 */
[CC--:B------:R-:W-:Y:S02]  /*13610*/  FFMA R115, R120.reuse, R162.reuse, R115 ;  /* 0x000000a278737223 */ /* 0x0c0fe40000000073 */
[C---:B------:R-:W-:Y:S02]  /*13620*/  FFMA R119, R120.reuse, R161, R121 ;  /* 0x000000a178777223 */ /* 0x040fe40000000079 */
[----:B------:R-:W-:Y:S02]  /*13630*/  FFMA R123, R120, R159, R150 ;  /* 0x0000009f787b7223 */ /* 0x000fe40000000096 */
[C---:B------:R-:W-:Y:S02]  /*13640*/  FFMA R133, R134.reuse, R162, R246 ;  /* 0x000000a286857223 */ /* 0x040fe400000000f6 */
[C---:B------:R-:W-:Y:S02]  /*13650*/  FFMA R137, R134.reuse, R161, R137 ;  /* 0x000000a186897223 */ /* 0x040fe40000000089 */
[----:B------:R-:W-:-:S02]  /*13660*/  FFMA R141, R134, R159, R141 ;  /* 0x0000009f868d7223 */ /* 0x000fc4000000008d */
[CC--:B------:R-:W-:Y:S02]  /*13670*/  FFMA R215, R162.reuse, R218.reuse, R215 ;  /* 0x000000daa2d77223 */ /* 0x0c0fe400000000d7 */
[C---:B------:R-:W-:Y:S02]  /*13680*/  FFMA R214, R161.reuse, R218, R214 ;  /* 0x000000daa1d67223 */ /* 0x040fe400000000d6 */
[-C--:B------:R-:W-:Y:S02]  /*13690*/  FFMA R225, R162, R189.reuse, R230 ;  /* 0x000000bda2e17223 */ /* 0x080fe400000000e6 */
[-C--:B------:R-:W-:Y:S02]  /*136a0*/  FFMA R224, R161, R189.reuse, R231 ;  /* 0x000000bda1e07223 */ /* 0x080fe400000000e7 */
[----:B------:R-:W-:Y:S02]  /*136b0*/  FFMA R223, R159, R189, R232 ;  /* 0x000000bd9fdf7223 */ /* 0x000fe400000000e8 */
[----:B------:R-:W-:-:S02]  /*136c0*/  FFMA R116, R117, R162, R116 ;  /* 0x000000a275747223 */ /* 0x000fc40000000074 */
[C---:B------:R-:W-:Y:S02]  /*136d0*/  FFMA R120, R117.reuse, R161, R172 ;  /* 0x000000a175787223 */ /* 0x040fe400000000ac */
[C---:B------:R-:W-:Y:S02]  /*136e0*/  FFMA R124, R117.reuse, R159, R174 ;  /* 0x0000009f757c7223 */ /* 0x040fe400000000ae */
[----:B------:R-:W-:Y:S02]  /*136f0*/  FFMA R130, R117, R160, R176 ;  /* 0x000000a075827223 */ /* 0x000fe400000000b0 */
[C---:B------:R-:W-:Y:S02]  /*13700*/  FFMA R134, R135.reuse, R162, R249 ;  /* 0x000000a287867223 */ /* 0x040fe400000000f9 */
[C---:B------:R-:W-:Y:S02]  /*13710*/  FFMA R138, R135.reuse, R161, R138 ;  /* 0x000000a1878a7223 */ /* 0x040fe4000000008a */
[----:B------:R-:W-:-:S02]  /*13720*/  FFMA R142, R135, R159, R142 ;  /* 0x0000009f878e7223 */ /* 0x000fc4000000008e */
[----:B------:R-:W-:Y:S02]  /*13730*/  FFMA R144, R135, R160, R144 ;  /* 0x000000a087907223 */ /* 0x000fe40000000090 */
[C---:B------:R-:W-:Y:S02]  /*13740*/  FFMA R218, R160.reuse, R218, R185 ;  /* 0x000000daa0da7223 */ /* 0x040fe400000000b9 */
[----:B------:R-:W-:Y:S02]  /*13750*/  FFMA R189, R160, R189, R233 ;  /* 0x000000bda0bd7223 */ /* 0x000fe400000000e9 */
[----:B------:R-:W-:Y:S02]  /*13760*/  FFMA R74, R162, R179, R74 ;  /* 0x000000b3a24a7223 */ /* 0x000fe4000000004a */
[----:B------:R-:W-:Y:S02]  /*13770*/  FFMA R77, R161, R180, R77 ;  /* 0x000000b4a14d7223 */ /* 0x000fe4000000004d */
[----:B------:R-:W-:-:S02]  /*13780*/  FFMA R90, R159, R181, R90 ;  /* 0x000000b59f5a7223 */ /* 0x000fc4000000005a */
[CC--:B------:R-:W-:Y:S02]  /*13790*/  FFMA R83, R162.reuse, R182.reuse, R83 ;  /* 0x000000b6a2537223 */ /* 0x0c0fe40000000053 */
[-C--:B------:R-:W-:Y:S02]  /*137a0*/  FFMA R87, R161, R182.reuse, R87 ;  /* 0x000000b6a1577223 */ /* 0x080fe40000000057 */
[----:B------:R-:W-:Y:S02]  /*137b0*/  FFMA R91, R159, R182, R91 ;  /* 0x000000b69f5b7223 */ /* 0x000fe4000000005b */
[-C--:B------:R-:W-:Y:S02]  /*137c0*/  FFMA R84, R162, R183.reuse, R84 ;  /* 0x000000b7a2547223 */ /* 0x080fe40000000054 */
[-C--:B------:R-:W-:Y:S02]  /*137d0*/  FFMA R88, R161, R183.reuse, R88 ;  /* 0x000000b7a1587223 */ /* 0x080fe40000000058 */
[----:B------:R-:W-:-:S02]  /*137e0*/  FFMA R92, R159, R183, R92 ;  /* 0x000000b79f5c7223 */ /* 0x000fc4000000005c */
[----:B------:R-:W-:Y:S02]  /*137f0*/  FFMA R85, R162, R184, R85 ;  /* 0x000000b8a2557223 */ /* 0x000fe40000000055 */
[-C--:B------:R-:W-:Y:S02]  /*13800*/  FFMA R104, R161, R175.reuse, R104 ;  /* 0x000000afa1687223 */ /* 0x080fe40000000068 */
[----:B------:R-:W-:Y:S02]  /*13810*/  FFMA R112, R160, R175, R178 ;  /* 0x000000afa0707223 */ /* 0x000fe400000000b2 */
[C---:B------:R-:W-:Y:S02]  /*13820*/  FFMA R117, R151.reuse, R162, R169 ;  /* 0x000000a297757223 */ /* 0x040fe400000000a9 */
[C---:B------:R-:W-:Y:S02]  /*13830*/  FFMA R121, R151.reuse, R161, R156 ;  /* 0x000000a197797223 */ /* 0x040fe4000000009c */
[----:B------:R-:W-:-:S02]  /*13840*/  FFMA R125, R151, R159, R157 ;  /* 0x0000009f977d7223 */ /* 0x000fc4000000009d */
[----:B------:R-:W-:Y:S02]  /*13850*/  FFMA R131, R151, R160, R131 ;  /* 0x000000a097837223 */ /* 0x000fe40000000083 */
[C---:B------:R-:W-:Y:S02]  /*13860*/  FFMA R135, R163.reuse, R162, R245 ;  /* 0x000000a2a3877223 */ /* 0x040fe400000000f5 */
[C---:B------:R-:W-:Y:S02]  /*13870*/  FFMA R139, R163.reuse, R161, R126 ;  /* 0x000000a1a38b7223 */ /* 0x040fe4000000007e */
[C---:B------:R-:W-:Y:S02]  /*13880*/  FFMA R143, R163.reuse, R159, R143 ;  /* 0x0000009fa38f7223 */ /* 0x040fe4000000008f */
[----:B------:R-:W-:Y:S01]  /*13890*/  FFMA R145, R163, R160, R145 ;  /* 0x000000a0a3917223 */ /* 0x000fe20000000091 */
[----:B0-----:R-:W-:Y:S01]  /*138a0*/  @P0 CALL.REL.NOINC `(.L_x_146) ;  /* 0x0000001000000944 */ /* 0x001fe20003c00000 */
[----:B------:R-:W-:Y:S05]  /*138b0*/  BRA `(.L_x_147) ;  /* 0xffff8ee000007947 */ /* 0x000fea000383ffff */
.L_x_146:
        /* <DEDUP_REMOVED lines=14> */
[----:B------:R-:W-:Y:S01]  /*139a0*/  MOV R126, RZ ;  /* 0x000000ff007e7202 */ /* 0x000fe20000000f00 */
[----:B------:R-:W-:Y:S04]  /*139b0*/  BSSY B1, `(.L_x_150) ;  /* 0x0000016000017945 */ /* 0x000fe80003800000 */
[----:B------:R-:W-:-:S05]  /*139c0*/  IMAD.HI R150, R127, -0x73f73f73, R126 ;  /* 0x8c08c08d7f967827 */ /* 0x000fca00078e027e */
[----:B------:R-:W-:-:S04]  /*139d0*/  SHF.R.U32.HI R151, RZ, 0x1f, R150 ;  /* 0x0000001fff977819 */ /* 0x000fc80000011696 */
[----:B------:R-:W-:Y:S02]  /*139e0*/  LEA.HI.SX32 R150, R150, R151, 0x1a ;  /* 0x0000009796967211 */ /* 0x000fe400078fd2ff */
[----:B0-----:R-:W-:-:S05]  /*139f0*/  SHF.R.S32.HI R179, RZ, 0x1, R179 ;  /* 0x00000001ffb37819 */ /* 0x001fca00000114b3 */
        /* <DEDUP_REMOVED lines=15> */
[----:B------:R-:W-:-:S06]  /*13af0*/  IMAD.WIDE R150, R150, R151, c[0x0][0x160] ;  /* 0x0000580096967625 */ /* 0x000fcc00078e0297 */
[----:B------:R0:W5:Y:S02]  /*13b00*/  LDG.E.CONSTANT R151, [R150.64] ;  /* 0x0000000496977981 */ /* 0x000164000c1e9900 */
.L_x_151:
[----:B------:R-:W-:Y:S05]  /*13b10*/  BSYNC B1 ;  /* 0x0000000000017941 */ /* 0x000fea0003800000 */
.L_x_150:
[----:B-----5:R1:W-:Y:S02]  /*13b20*/  STS [R164.X4], R151 ;  /* 0x00000097a4007388 */ /* 0x0203e40000004800 */
.L_x_149:
[----:B---3--:R-:W-:Y:S05]  /*13b30*/  BSYNC B0 ;  /* 0x0000000000007941 */ /* 0x008fea0003800000 */
.L_x_148:
        /* <DEDUP_REMOVED lines=28> */
.L_x_155:
[----:B------:R-:W-:Y:S05]  /*13d00*/  BSYNC B1 ;  /* 0x0000000000017941 */ /* 0x000fea0003800000 */
.L_x_154:
[----:B-----5:R1:W-:Y:S02]  /*13d10*/  STS [R164.X4+0x380], R154 ;  /* 0x0003809aa4007388 */ /* 0x0203e40000004800 */
.L_x_153:
[----:B------:R-:W-:Y:S05]  /*13d20*/  BSYNC B0 ;  /* 0x0000000000007941 */ /* 0x000fea0003800000 */
.L_x_152:
        /* <DEDUP_REMOVED lines=28> */
.L_x_159:
[----:B------:R-:W-:Y:S05]  /*13ef0*/  BSYNC B1 ;  /* 0x0000000000017941 */ /* 0x000fea0003800000 */
.L_x_158:
[----:B-----5:R1:W-:Y:S02]  /*13f00*/  STS [R164.X4+0x700], R154 ;  /* 0x0007009aa4007388 */ /* 0x0203e40000004800 */
.L_x_157:
[----:B------:R-:W-:Y:S05]  /*13f10*/  BSYNC B0 ;  /* 0x0000000000007941 */ /* 0x000fea0003800000 */
.L_x_156:
        /* <DEDUP_REMOVED lines=28> */
.L_x_163:
[----:B------:R-:W-:Y:S05]  /*140e0*/  BSYNC B1 ;  /* 0x0000000000017941 */ /* 0x000fea0003800000 */
.L_x_162:
[----:B-----5:R1:W-:Y:S02]  /*140f0*/  STS [R164.X4+0xa80], R154 ;  /* 0x000a809aa4007388 */ /* 0x0203e40000004800 */
.L_x_161:
[----:B------:R-:W-:Y:S05]  /*14100*/  BSYNC B0 ;  /* 0x0000000000007941 */ /* 0x000fea0003800000 */
.L_x_160:
        /* <DEDUP_REMOVED lines=28> */
.L_x_167:
[----:B------:R-:W-:Y:S05]  /*142d0*/  BSYNC B1 ;  /* 0x0000000000017941 */ /* 0x000fea0003800000 */
.L_x_166:
[----:B-----5:R1:W-:Y:S02]  /*142e0*/  STS [R164.X4+0xe00], R154 ;  /* 0x000e009aa4007388 */ /* 0x0203e40000004800 */
.L_x_165:
[----:B------:R-:W-:Y:S05]  /*142f0*/  BSYNC B0 ;  /* 0x0000000000007941 */ /* 0x000fea0003800000 */
.L_x_164:
        /* <DEDUP_REMOVED lines=28> */
.L_x_171:
[----:B------:R-:W-:Y:S05]  /*144c0*/  BSYNC B1 ;  /* 0x0000000000017941 */ /* 0x000fea0003800000 */
.L_x_170:
[----:B-----5:R1:W-:Y:S02]  /*144d0*/  STS [R164.X4+0x1180], R154 ;  /* 0x0011809aa4007388 */ /* 0x0203e40000004800 */
.L_x_169:
[----:B------:R-:W-:Y:S05]  /*144e0*/  BSYNC B0 ;  /* 0x0000000000007941 */ /* 0x000fea0003800000 */
.L_x_168:
        /* <DEDUP_REMOVED lines=28> */
.L_x_175:
[----:B------:R-:W-:Y:S05]  /*146b0*/  BSYNC B1 ;  /* 0x0000000000017941 */ /* 0x000fea0003800000 */
.L_x_174:
[----:B-----5:R1:W-:Y:S02]  /*146c0*/  STS [R164.X4+0x1500], R154 ;  /* 0x0015009aa4007388 */ /* 0x0203e40000004800 */
.L_x_173:
[----:B------:R-:W-:Y:S05]  /*146d0*/  BSYNC B0 ;  /* 0x0000000000007941 */ /* 0x000fea0003800000 */
.L_x_172:
        /* <DEDUP_REMOVED lines=28> */
.L_x_179:
[----:B------:R-:W-:Y:S05]  /*148a0*/  BSYNC B1 ;  /* 0x0000000000017941 */ /* 0x000fea0003800000 */
.L_x_178:
[----:B-----5:R1:W-:Y:S02]  /*148b0*/  STS [R164.X4+0x1880], R154 ;  /* 0x0018809aa4007388 */ /* 0x0203e40000004800 */
.L_x_177:
[----:B------:R-:W-:Y:S05]  /*148c0*/  BSYNC B0 ;  /* 0x0000000000007941 */ /* 0x000fea0003800000 */
.L_x_176:
        /* <DEDUP_REMOVED lines=28> */
.L_x_183:
[----:B------:R-:W-:Y:S05]  /*14a90*/  BSYNC B1 ;  /* 0x0000000000017941 */ /* 0x000fea0003800000 */
.L_x_182:
[----:B-----5:R1:W-:Y:S02]  /*14aa0*/  STS [R164.X4+0x1c00], R154 ;  /* 0x001c009aa4007388 */ /* 0x0203e40000004800 */
.L_x_181:
[----:B------:R-:W-:Y:S05]  /*14ab0*/  BSYNC B0 ;  /* 0x0000000000007941 */ /* 0x000fea0003800000 */
.L_x_180:
        /* <DEDUP_REMOVED lines=28> */
.L_x_187:
[----:B------:R-:W-:Y:S05]  /*14c80*/  BSYNC B1 ;  /* 0x0000000000017941 */ /* 0x000fea0003800000 */
.L_x_186:
[----:B-----5:R1:W-:Y:S02]  /*14c90*/  STS [R164.X4+0x1f80], R154 ;  /* 0x001f809aa4007388 */ /* 0x0203e40000004800 */
.L_x_185:
[----:B------:R-:W-:Y:S05]  /*14ca0*/  BSYNC B0 ;  /* 0x0000000000007941 */ /* 0x000fea0003800000 */
.L_x_184:
        /* <DEDUP_REMOVED lines=28> */
.L_x_191:
[----:B------:R-:W-:Y:S05]  /*14e70*/  BSYNC B1 ;  /* 0x0000000000017941 */ /* 0x000fea0003800000 */
.L_x_190:
[----:B-----5:R1:W-:Y:S02]  /*14e80*/  STS [R164.X4+0x2300], R154 ;  /* 0x0023009aa4007388 */ /* 0x0203e40000004800 */
.L_x_189:
[----:B------:R-:W-:Y:S05]  /*14e90*/  BSYNC B0 ;  /* 0x0000000000007941 */ /* 0x000fea0003800000 */
.L_x_188:
        /* <DEDUP_REMOVED lines=28> */
.L_x_195:
[----:B------:R-:W-:Y:S05]  /*15060*/  BSYNC B1 ;  /* 0x0000000000017941 */ /* 0x000fea0003800000 */
.L_x_194:
[----:B-----5:R1:W-:Y:S02]  /*15070*/  STS [R164.X4+0x2680], R154 ;  /* 0x0026809aa4007388 */ /* 0x0203e40000004800 */
.L_x_193:
[----:B------:R-:W-:Y:S05]  /*15080*/  BSYNC B0 ;  /* 0x0000000000007941 */ /* 0x000fea0003800000 */
.L_x_192:
        /* <DEDUP_REMOVED lines=28> */
.L_x_199:
[----:B------:R-:W-:Y:S05]  /*15250*/  BSYNC B1 ;  /* 0x0000000000017941 */ /* 0x000fea0003800000 */
.L_x_198:
[----:B-----5:R1:W-:Y:S02]  /*15260*/  STS [R164.X4+0x2a00], R154 ;  /* 0x002a009aa4007388 */ /* 0x0203e40000004800 */
.L_x_197:
[----:B------:R-:W-:Y:S05]  /*15270*/  BSYNC B0 ;  /* 0x0000000000007941 */ /* 0x000fea0003800000 */
.L_x_196:
        /* <DEDUP_REMOVED lines=28> */
.L_x_203:
[----:B------:R-:W-:Y:S05]  /*15440*/  BSYNC B1 ;  /* 0x0000000000017941 */ /* 0x000fea0003800000 */
.L_x_202:
[----:B-----5:R1:W-:Y:S02]  /*15450*/  STS [R164.X4+0x2d80], R154 ;  /* 0x002d809aa4007388 */ /* 0x0203e40000004800 */
.L_x_201:
[----:B------:R-:W-:Y:S05]  /*15460*/  BSYNC B0 ;  /* 0x0000000000007941 */ /* 0x000fea0003800000 */
.L_x_200:
        /* <DEDUP_REMOVED lines=28> */
.L_x_207:
[----:B------:R-:W-:Y:S05]  /*15630*/  BSYNC B1 ;  /* 0x0000000000017941 */ /* 0x000fea0003800000 */
.L_x_206:
[----:B-----5:R1:W-:Y:S02]  /*15640*/  STS [R164.X4+0x3100], R154 ;  /* 0x0031009aa4007388 */ /* 0x0203e40000004800 */
.L_x_205:
[----:B------:R-:W-:Y:S05]  /*15650*/  BSYNC B0 ;  /* 0x0000000000007941 */ /* 0x000fea0003800000 */
.L_x_204:
        /* <DEDUP_REMOVED lines=28> */
.L_x_211:
[----:B------:R-:W-:Y:S05]  /*15820*/  BSYNC B1 ;  /* 0x0000000000017941 */ /* 0x000fea0003800000 */
.L_x_210:
[----:B-----5:R1:W-:Y:S02]  /*15830*/  STS [R164.X4+0x3480], R154 ;  /* 0x0034809aa4007388 */ /* 0x0203e40000004800 */
.L_x_209:
[----:B------:R-:W-:Y:S05]  /*15840*/  BSYNC B0 ;  /* 0x0000000000007941 */ /* 0x000fea0003800000 */
.L_x_208:
        /* <DEDUP_REMOVED lines=28> */
.L_x_215:
[----:B------:R-:W-:Y:S05]  /*15a10*/  BSYNC B1 ;  /* 0x0000000000017941 */ /* 0x000fea0003800000 */
.L_x_214:
[----:B-----5:R1:W-:Y:S02]  /*15a20*/  STS [R164.X4+0x3800], R154 ;  /* 0x0038009aa4007388 */ /* 0x0203e40000004800 */
.L_x_213:
[----:B------:R-:W-:Y:S05]  /*15a30*/  BSYNC B0 ;  /* 0x0000000000007941 */ /* 0x000fea0003800000 */
.L_x_212:
[----:B------:R-:W-:Y:S01]  /*15a40*/  ISETP.GT.AND P0, PT, R127, 0x34, PT ;  /* 0x000000347f00780c */ /* 0x000fe20003f04270 */
[----:B------:R-:W-:-:S12]  /*15a50*/  BSSY B0, `(.L_x_216) ;  /* 0x000001d000007945 */ /* 0x000fd80003800000 */
[----:B------:R-:W-:Y:S05]  /*15a60*/  @P0 BRA `(.L_x_217) ;  /* 0x000001b000000947 */ /* 0x000fea0003800000 */
[----:B------:R-:W2:Y:S01]  /*15a70*/  S2R R153, SR_CTAID.X ;  /* 0x0000000000997919 */ /* 0x000ea20000002500 */
[----:B------:R-:W-:Y:S01]  /*15a80*/  HFMA2.MMA R126, -RZ, RZ, 0, 0 ;  /* 0x00000000ff7e7435 */ /* 0x000fe200000001ff */
[----:B------:R-:W-:Y:S01]  /*15a90*/  IADD3 R127, R127, 0xee0, RZ ;  /* 0x00000ee07f7f7810 */ /* 0x000fe20007ffe0ff */
[----:B------:R-:W-:Y:S08]  /*15aa0*/  BSSY B1, `(.L_x_218) ;  /* 0x0000016000017945 */ /* 0x000ff00003800000 */
[----:B0-----:R-:W-:-:S05]  /*15ab0*/  IMAD.HI R150, R127, -0x73f73f73, R126 ;  /* 0x8c08c08d7f967827 */ /* 0x001fca00078e027e */
[----:B-1----:R-:W-:-:S04]  /*15ac0*/  SHF.R.U32.HI R151, RZ, 0x1f, R150 ;  /* 0x0000001fff977819 */ /* 0x002fc80000011696 */
        /* <DEDUP_REMOVED lines=19> */
.L_x_219:
[----:B------:R-:W-:Y:S05]  /*15c00*/  BSYNC B1 ;  /* 0x0000000000017941 */ /* 0x000fea0003800000 */
.L_x_218:
[----:B-----5:R1:W-:Y:S02]  /*15c10*/  STS [R164.X4+0x3b80], R151 ;  /* 0x003b8097a4007388 */ /* 0x0203e40000004800 */
.L_x_217:
[----:B------:R-:W-:Y:S05]  /*15c20*/  BSYNC B0 ;  /* 0x0000000000007941 */ /* 0x000fea0003800000 */
.L_x_216:
[----:B0-----:R-:W2:Y:S04]  /*15c30*/  LDL.LU.64 R126, [R1+0xf8] ;  /* 0x0000f800017e7983 */ /* 0x001ea80000300a00 */
[----:B------:R-:W3:Y:S04]  /*15c40*/  LDL.LU.64 R178, [R1+0xf0] ;  /* 0x0000f00001b27983 */ /* 0x000ee80000300a00 */
[----:B-1----:R-:W4:Y:S04]  /*15c50*/  LDL.LU.64 R150, [R1+0xe8] ;  /* 0x0000e80001967983 */ /* 0x002f280000300a00 */
[----:B------:R-:W5:Y:S04]  /*15c60*/  LDL.LU.64 R176, [R1+0xe0] ;  /* 0x0000e00001b07983 */ /* 0x000f680000300a00 */
        /* <DEDUP_REMOVED lines=9> */
[----:B------:R-:W5:Y:S04]  /*15d00*/  LDL R162, [R1+0x98] ;  /* 0x0000980001a27983 */ /* 0x000f680000100800 */
[----:B------:R-:W5:Y:S04]  /*15d10*/  LDL R161, [R1+0x84] ;  /* 0x0000840001a17983 */ /* 0x000f680000100800 */
[----:B--2---:R3:W2:Y:S04]  /*15d20*/  LDG.E.CONSTANT R126, [R126.64+0x188] ;  /* 0x000188047e7e7981 */ /* 0x0046a8000c1e9900 */
[----:B----4-:R0:W4:Y:S04]  /*15d30*/  LDG.E.CONSTANT R150, [R150.64+0x188] ;  /* 0x0001880496967981 */ /* 0x010128000c1e9900 */
[----:B---3--:R-:W3:Y:S04]  /*15d40*/  LDG.E.CONSTANT R127, [R178.64+0x188] ;  /* 0x00018804b27f7981 */ /* 0x008ee8000c1e9900 */
[----:B-----5:R1:W5:Y:S04]  /*15d50*/  LDG.E.CONSTANT R152, [R152.64+0x188] ;  /* 0x0001880498987981 */ /* 0x020368000c1e9900 */
[----:B0-----:R-:W5:Y:S04]  /*15d60*/  LDG.E.CONSTANT R151, [R176.64+0x188] ;  /* 0x00018804b0977981 */ /* 0x001f68000c1e9900 */
[----:B------:R0:W5:Y:S04]  /*15d70*/  LDG.E.CONSTANT R154, [R154.64+0x188] ;  /* 0x000188049a9a7981 */ /* 0x000168000c1e9900 */
[----:B-1----:R-:W5:Y:S04]  /*15d80*/  LDG.E.CONSTANT R153, [R174.64+0x188] ;  /* 0x00018804ae997981 */ /* 0x002f68000c1e9900 */
[----:B------:R1:W5:Y:S04]  /*15d90*/  LDG.E.CONSTANT R156, [R156.64+0x188] ;  /* 0x000188049c9c7981 */ /* 0x000368000c1e9900 */
[----:B0-----:R-:W5:Y:S04]  /*15da0*/  LDG.E.CONSTANT R155, [R174.64+0x4b08] ;  /* 0x004b0804ae9b7981 */ /* 0x001f68000c1e9900 */
[----:B------:R0:W5:Y:S04]  /*15db0*/  LDG.E.CONSTANT R158, [R158.64+0x188] ;  /* 0x000188049e9e7981 */ /* 0x000168000c1e9900 */
[----:B-1----:R-:W5:Y:S04]  /*15dc0*/  LDG.E.CONSTANT R157, [R172.64+0x188] ;  /* 0x00018804ac9d7981 */ /* 0x002f68000c1e9900 */
[----:B------:R1:W5:Y:S04]  /*15dd0*/  LDG.E.CONSTANT R160, [R166.64+0x188] ;  /* 0x00018804a6a07981 */ /* 0x000368000c1e9900 */
[----:B0-----:R-:W5:Y:S04]  /*15de0*/  LDG.E.CONSTANT R159, [R168.64+0x188] ;  /* 0x00018804a89f7981 */ /* 0x001f68000c1e9900 */
[----:B--2---:R0:W-:Y:S04]  /*15df0*/  STS [R164.X4+0x3fd4], R126 ;  /* 0x003fd47ea4007388 */ /* 0x0041e80000004800 */
[----:B0-----:R-:W2:Y:S04]  /*15e00*/  LDG.E.CONSTANT R126, [R170.64+0x188] ;  /* 0x00018804aa7e7981 */ /* 0x001ea8000c1e9900 */
[----:B---3--:R0:W-:Y:S04]  /*15e10*/  STS [R164.X4+0x4354], R127 ;  /* 0x0043547fa4007388 */ /* 0x0081e80000004800 */
[----:B----4-:R3:W-:Y:S04]  /*15e20*/  STS [R164.X4+0x46d4], R150 ;  /* 0x0046d496a4007388 */ /* 0x0107e80000004800 */
[----:B-----5:R-:W-:Y:S04]  /*15e30*/  STS [R164.X4+0x4a54], R151 ;  /* 0x004a5497a4007388 */ /* 0x020fe80000004800 */
[----:B------:R-:W-:Y:S01]  /*15e40*/  STS [R164.X4+0x4dd4], R152 ;  /* 0x004dd498a4007388 */ /* 0x000fe20000004800 */
[----:B0-----:R-:W-:-:S03]  /*15e50*/  MOV R127, 0xc4 ;  /* 0x000000c4007f7802 */ /* 0x001fc60000000f00 */
[----:B------:R-:W-:Y:S04]  /*15e60*/  STS [R164.X4+0x5154], R154 ;  /* 0x0051549aa4007388 */ /* 0x000fe80000004800 */
[----:B------:R-:W-:Y:S04]  /*15e70*/  STS [R164.X4+0x3c54], R153 ;  /* 0x003c5499a4007388 */ /* 0x000fe80000004800 */
[----:B------:R-:W-:Y:S01]  /*15e80*/  STS [R164.X4+0x54d4], R155 ;  /* 0x0054d49ba4007388 */ /* 0x000fe20000004800 */
[----:B---3--:R-:W-:-:S03]  /*15e90*/  LEA R150, R162, 0x3a8, 0x5 ;  /* 0x000003a8a2967811 */ /* 0x008fc600078e28ff */
[----:B------:R-:W-:Y:S04]  /*15ea0*/  STS [R164.X4+0x5854], R156 ;  /* 0x0058549ca4007388 */ /* 0x000fe80000004800 */
[----:B------:R-:W-:Y:S04]  /*15eb0*/  STS [R164.X4+0x5bd4], R157 ;  /* 0x005bd49da4007388 */ /* 0x000fe80000004800 */
[----:B------:R-:W-:Y:S04]  /*15ec0*/  STS [R164.X4+0x5f54], R158 ;  /* 0x005f549ea4007388 */ /* 0x000fe80000004800 */
[----:B------:R-:W-:Y:S01]  /*15ed0*/  STL [R1+0x8c], R150 ;  /* 0x00008c9601007387 */ /* 0x000fe20000100800 */
[----:B-1----:R-:W-:-:S03]  /*15ee0*/  HFMA2.MMA R167, -RZ, RZ, 0, 0 ;  /* 0x00000000ffa77435 */ /* 0x002fc600000001ff */
[----:B--2---:R0:W-:Y:S04]  /*15ef0*/  STS [R164.X4+0x62d4], R126 ;  /* 0x0062d47ea4007388 */ /* 0x0041e80000004800 */
[----:B------:R-:W-:Y:S01]  /*15f00*/  STS [R164.X4+0x6654], R159 ;  /* 0x0066549fa4007388 */ /* 0x000fe20000004800 */
[----:B0-----:R-:W-:-:S03]  /*15f10*/  IMAD R126, R161, R127, 0x3c54 ;  /* 0x00003c54a17e7424 */ /* 0x001fc600078e027f */
[----:B------:R-:W-:Y:S04]  /*15f20*/  STS [R164.X4+0x69d4], R160 ;  /* 0x0069d4a0a4007388 */ /* 0x000fe80000004800 */
[----:B------:R-:W-:Y:S04]  /*15f30*/  STL [R1+0x88], R126 ;  /* 0x0000887e01007387 */ /* 0x000fe80000100800 */
[----:B------:R-:W-:Y:S06]  /*15f40*/  BAR.SYNC 0x0 ;  /* 0x0000000000007b1d */ /* 0x000fec0000000000 */
.L_x_221:
[----:B------:R-:W2:Y:S04]  /*15f50*/  LDL R127, [R1+0x88] ;  /* 0x00008800017f7983 */ /* 0x000ea80000100800 */
[----:B------:R-:W3:Y:S04]  /*15f60*/  LDL R126, [R1+0x8c] ;  /* 0x00008c00017e7983 */ /* 0x000ee80000100800 */
        /* <DEDUP_REMOVED lines=14> */
[----:B------:R-:W4:Y:S01]  /*16050*/  LDL.LU R230, [R1+0x28] ;  /* 0x0000280001e67983 */ /* 0x000f220000300800 */
[----:B--2---:R-:W-:-:S02]  /*16060*/  LEA R182, R167, R127, 0x2 ;  /* 0x0000007fa7b67211 */ /* 0x004fc400078e10ff */
[----:B---3--:R-:W-:-:S03]  /*16070*/  LEA R151, R167, R126, 0x2 ;  /* 0x0000007ea7977211 */ /* 0x008fc600078e10ff */
[----:B------:R-:W-:Y:S04]  /*16080*/  LDS R177, [R182] ;  /* 0x00000000b6b17984 */ /* 0x000fe80000000800 */
[----:B------:R-:W4:Y:S04]  /*16090*/  LDS R152, [R151+-0x3a8] ;  /* 0xfffc580097987984 */ /* 0x000f280000000800 */
[----:B------:R-:W0:Y:S04]  /*160a0*/  LDS R176, [R182+0xc40] ;  /* 0x000c4000b6b07984 */ /* 0x000e280000000800 */
[----:B------:R-:W1:Y:S04]  /*160b0*/  LDS R156, [R182+0x1880] ;  /* 0x00188000b69c7984 */ /* 0x000e680000000800 */
[----:B------:R-:W2:Y:S04]  /*160c0*/  LDS R175, [R182+0x24c0] ;  /* 0x0024c000b6af7984 */ /* 0x000ea80000000800 */
[----:B------:R-:W3:Y:S04]  /*160d0*/  LDS R158, [R151+-0x3a0] ;  /* 0xfffc6000979e7984 */ /* 0x000ee80000000800 */
[----:B------:R-:W-:Y:S04]  /*160e0*/  LDS R172, [R182+0x1c] ;  /* 0x00001c00b6ac7984 */ /* 0x000fe80000000800 */
[----:B------:R-:W1:Y:S04]  /*160f0*/  LDS R153, [R151+-0x1d4] ;  /* 0xfffe2c0097997984 */ /* 0x000e680000000800 */
[----:B------:R-:W3:Y:S04]  /*16100*/  LDS R171, [R182+0xc5c] ;  /* 0x000c5c00b6ab7984 */ /* 0x000ee80000000800 */
[----:B------:R-:W3:Y:S04]  /*16110*/  LDS R155, [R182+0x189c] ;  /* 0x00189c00b69b7984 */ /* 0x000ee80000000800 */
[----:B------:R-:W3:Y:S04]  /*16120*/  LDS R170, [R182+0x24dc] ;  /* 0x0024dc00b6aa7984 */ /* 0x000ee80000000800 */
[----:B------:R-:W3:Y:S04]  /*16130*/  LDS R127, [R151] ;  /* 0x00000000977f7984 */ /* 0x000ee80000000800 */
[----:B------:R-:W3:Y:S04]  /*16140*/  LDS R154, [R182+0x38] ;  /* 0x00003800b69a7984 */ /* 0x000ee80000000800 */
[----:B------:R-:W3:Y:S04]  /*16150*/  LDS R169, [R182+0xc78] ;  /* 0x000c7800b6a97984 */ /* 0x000ee80000000800 */
[----:B------:R-:W3:Y:S04]  /*16160*/  LDS R168, [R182+0x18b8] ;  /* 0x0018b800b6a87984 */ /* 0x000ee80000000800 */
[----:B------:R-:W3:Y:S04]  /*16170*/  LDS R166, [R182+0x24f8] ;  /* 0x0024f800b6a67984 */ /* 0x000ee80000000800 */
[----:B------:R-:W3:Y:S01]  /*16180*/  LDS R126, [R151+0x8] ;  /* 0x00000800977e7984 */ /* 0x000ee20000000800 */
[----:B----4-:R-:W-:-:S02]  /*16190*/  FFMA R173, R177, R152, R165 ;  /* 0x00000098b1ad7223 */ /* 0x010fc400000000a5 */
[C---:B0-----:R-:W-:Y:S01]  /*161a0*/  FFMA R242, R152.reuse, R176, R164 ;  /* 0x000000b098f27223 */ /* 0x041fe200000000a4 */
[----:B------:R-:W0:Y:S01]  /*161b0*/  LDS R150, [R151+-0x1cc] ;  /* 0xfffe340097967984 */ /* 0x000e220000000800 */
[C---:B-1----:R-:W-:Y:S02]  /*161c0*/  FFMA R243, R152.reuse, R156, R163 ;  /* 0x0000009c98f37223 */ /* 0x042fe400000000a3 */
[----:B--2---:R-:W-:Y:S01]  /*161d0*/  FFMA R152, R152, R175, R162 ;  /* 0x000000af98987223 */ /* 0x004fe200000000a2 */
[----:B------:R-:W-:Y:S01]  /*161e0*/  LDS R165, [R182+0x54] ;  /* 0x00005400b6a57984 */ /* 0x000fe20000000800 */
[----:B---3--:R-:W-:-:S03]  /*161f0*/  FFMA R185, R176, R158, R184 ;  /* 0x0000009eb0b97223 */ /* 0x008fc600000000b8 */
[----:B------:R-:W2:Y:S01]  /*16200*/  LDL.LU R184, [R1+0x10] ;  /* 0x0000100001b87983 */ /* 0x000ea20000300800 */
[----:B------:R-:W-:Y:S02]  /*16210*/  FFMA R173, R172, R153, R173 ;  /* 0x00000099acad7223 */ /* 0x000fe400000000ad */
[C---:B------:R-:W-:Y:S01]  /*16220*/  FFMA R242, R153.reuse, R171, R242 ;  /* 0x000000ab99f27223 */ /* 0x040fe200000000f2 */
[----:B------:R-:W-:Y:S01]  /*16230*/  LDS R164, [R182+0xc94] ;  /* 0x000c9400b6a47984 */ /* 0x000fe20000000800 */
[C---:B------:R-:W-:Y:S02]  /*16240*/  FFMA R243, R153.reuse, R155, R243 ;  /* 0x0000009b99f37223 */ /* 0x040fe400000000f3 */
[----:B------:R-:W-:Y:S01]  /*16250*/  FFMA R153, R153, R170, R152 ;  /* 0x000000aa99997223 */ /* 0x000fe20000000098 */
[----:B------:R-:W-:Y:S01]  /*16260*/  LDS R163, [R182+0x18d4] ;  /* 0x0018d400b6a37984 */ /* 0x000fe20000000800 */
[-C--:B------:R-:W-:Y:S02]  /*16270*/  FFMA R178, R177, R127.reuse, R178 ;  /* 0x0000007fb1b27223 */ /* 0x080fe400000000b2 */
[-C--:B------:R-:W-:Y:S01]  /*16280*/  FFMA R233, R176, R127.reuse, R161 ;  /* 0x0000007fb0e97223 */ /* 0x080fe200000000a1 */
[----:B------:R-:W1:Y:S01]  /*16290*/  LDS R180, [R151+0x1d4] ;  /* 0x0001d40097b47984 */ /* 0x000e620000000800 */
[----:B------:R-:W-:-:S02]  /*162a0*/  FFMA R235, R156, R127, R160 ;  /* 0x0000007f9ceb7223 */ /* 0x000fc400000000a0 */
[----:B------:R-:W-:Y:S01]  /*162b0*/  FFMA R245, R175, R127, R159 ;  /* 0x0000007faff57223 */ /* 0x000fe2000000009f */
[----:B------:R-:W3:Y:S01]  /*162c0*/  LDS R162, [R182+0x2514] ;  /* 0x00251400b6a27984 */ /* 0x000ee20000000800 */
[C---:B------:R-:W-:Y:S02]  /*162d0*/  FFMA R173, R127.reuse, R154, R173 ;  /* 0x0000009a7fad7223 */ /* 0x040fe400000000ad */
[C---:B------:R-:W-:Y:S01]  /*162e0*/  FFMA R242, R127.reuse, R169, R242 ;  /* 0x000000a97ff27223 */ /* 0x040fe200000000f2 */
[----:B------:R-:W4:Y:S01]  /*162f0*/  LDS R232, [R151+0x3a8] ;  /* 0x0003a80097e87984 */ /* 0x000f220000000800 */
[C---:B------:R-:W-:Y:S02]  /*16300*/  FFMA R243, R127.reuse, R168, R243 ;  /* 0x000000a87ff37223 */ /* 0x040fe400000000f3 */
[----:B------:R-:W-:Y:S01]  /*16310*/  FFMA R238, R156, R158, R183 ;  /* 0x0000009e9cee7223 */ /* 0x000fe200000000b7 */
[----:B------:R-:W-:Y:S01]  /*16320*/  LDS R161, [R182+0x70] ;  /* 0x00007000b6a17984 */ /* 0x000fe20000000800 */
[----:B------:R-:W-:-:S02]  /*16330*/  FFMA R127, R127, R166, R153 ;  /* 0x000000a67f7f7223 */ /* 0x000fc40000000099 */
[-C--:B------:R-:W-:Y:S01]  /*16340*/  FFMA R153, R177, R126.reuse, R181 ;  /* 0x0000007eb1997223 */ /* 0x080fe200000000b5 */
[----:B------:R-:W2:Y:S01]  /*16350*/  LDL.LU R183, [R1+0xc] ;  /* 0x00000c0001b77983 */ /* 0x000ea20000300800 */
[----:B------:R-:W-:-:S03]  /*16360*/  FFMA R227, R176, R126, R174 ;  /* 0x0000007eb0e37223 */ /* 0x000fc600000000ae */
[----:B------:R-:W2:Y:S04]  /*16370*/  LDL.LU R181, [R1+0x8] ;  /* 0x0000080001b57983 */ /* 0x000ea80000300800 */
[----:B------:R-:W2:Y:S01]  /*16380*/  LDL.LU R174, [R1+0x4] ;  /* 0x0000040001ae7983 */ /* 0x000ea20000300800 */
[-C--:B------:R-:W-:Y:S02]  /*16390*/  FFMA R157, R177, R158.reuse, R157 ;  /* 0x0000009eb19d7223 */ /* 0x080fe4000000009d */
[----:B------:R-:W-:Y:S01]  /*163a0*/  FFMA R158, R175, R158, R179 ;  /* 0x0000009eaf9e7223 */ /* 0x000fe200000000b3 */
[----:B------:R-:W-:Y:S04]  /*163b0*/  LDS R160, [R182+0xcb0] ;  /* 0x000cb000b6a07984 */ /* 0x000fe80000000800 */
[----:B------:R-:W4:Y:S01]  /*163c0*/  LDS R179, [R151+0x1dc] ;  /* 0x0001dc0097b37984 */ /* 0x000f220000000800 */
[----:B0-----:R-:W-:-:S02]  /*163d0*/  FFMA R152, R172, R150, R157 ;  /* 0x00000096ac987223 */ /* 0x001fc4000000009d */
[-C--:B------:R-:W-:Y:S01]  /*163e0*/  FFMA R185, R171, R150.reuse, R185 ;  /* 0x00000096abb97223 */ /* 0x080fe200000000b9 */
[----:B------:R-:W-:Y:S01]  /*163f0*/  LDS R159, [R182+0x18f0] ;  /* 0x0018f000b69f7984 */ /* 0x000fe20000000800 */
[-C--:B------:R-:W-:Y:S02]  /*16400*/  FFMA R238, R155, R150.reuse, R238 ;  /* 0x000000969bee7223 */ /* 0x080fe400000000ee */
[----:B------:R-:W-:Y:S01]  /*16410*/  FFMA R150, R170, R150, R158 ;  /* 0x00000096aa967223 */ /* 0x000fe2000000009e */
[----:B------:R-:W0:Y:S04]  /*16420*/  LDS R231, [R151+0x3b0] ;  /* 0x0003b00097e77984 */ /* 0x000e280000000800 */
[----:B------:R-:W-:Y:S01]  /*16430*/  LDS R158, [R182+0x2530] ;  /* 0x00253000b69e7984 */ /* 0x000fe20000000800 */
[----:B------:R-:W-:-:S02]  /*16440*/  FFMA R230, R156, R126, R230 ;  /* 0x0000007e9ce67223 */ /* 0x000fc400000000e6 */
[C---:B------:R-:W-:Y:S01]  /*16450*/  FFMA R152, R126.reuse, R154, R152 ;  /* 0x0000009a7e987223 */ /* 0x040fe20000000098 */
[----:B------:R-:W0:Y:S01]  /*16460*/  LDS R244, [R151+0x57c] ;  /* 0x00057c0097f47984 */ /* 0x000e220000000800 */
[C---:B------:R-:W-:Y:S02]  /*16470*/  FFMA R185, R126.reuse, R169, R185 ;  /* 0x000000a97eb97223 */ /* 0x040fe400000000b9 */
[----:B------:R-:W-:Y:S01]  /*16480*/  FFMA R238, R126, R168, R238 ;  /* 0x000000a87eee7223 */ /* 0x000fe200000000ee */
[----:B------:R-:W0:Y:S01]  /*16490*/  LDS R157, [R182+0x8c] ;  /* 0x00008c00b69d7984 */ /* 0x000e220000000800 */
[-C--:B-1----:R-:W-:Y:S02]  /*164a0*/  FFMA R178, R172, R180.reuse, R178 ;  /* 0x000000b4acb27223 */ /* 0x082fe400000000b2 */
[-C--:B------:R-:W-:Y:S01]  /*164b0*/  FFMA R233, R171, R180.reuse, R233 ;  /* 0x000000b4abe97223 */ /* 0x080fe200000000e9 */
[----:B------:R-:W-:Y:S01]  /*164c0*/  LDS R239, [R151+0x584] ;  /* 0x0005840097ef7984 */ /* 0x000fe20000000800 */
[----:B------:R-:W-:-:S02]  /*164d0*/  FFMA R235, R155, R180, R235 ;  /* 0x000000b49beb7223 */ /* 0x000fc400000000eb */
[----:B------:R-:W-:Y:S02]  /*164e0*/  FFMA R245, R170, R180, R245 ;  /* 0x000000b4aaf57223 */ /* 0x000fe400000000f5 */
[C---:B------:R-:W-:Y:S02]  /*164f0*/  FFMA R173, R180.reuse, R165, R173 ;  /* 0x000000a5b4ad7223 */ /* 0x040fe400000000ad */
[C---:B------:R-:W-:Y:S02]  /*16500*/  FFMA R242, R180.reuse, R164, R242 ;  /* 0x000000a4b4f27223 */ /* 0x040fe400000000f2 */
[C---:B------:R-:W-:Y:S02]  /*16510*/  FFMA R243, R180.reuse, R163, R243 ;  /* 0x000000a3b4f37223 */ /* 0x040fe400000000f3 */
[----:B---3--:R-:W-:Y:S02]  /*16520*/  FFMA R180, R180, R162, R127 ;  /* 0x000000a2b4b47223 */ /* 0x008fe4000000007f */
[----:B----45:R-:W-:Y:S01]  /*16530*/  FFMA R237, R175, R232, R44 ;  /* 0x000000e8afed7223 */ /* 0x030fe2000000002c */
[----:B------:R-:W-:Y:S01]  /*16540*/  LDS R127, [R182+0x254c] ;  /* 0x00254c00b67f7984 */ /* 0x000fe20000000800 */
[----:B------:R-:W-:-:S02]  /*16550*/  FFMA R153, R172, R179, R153 ;  /* 0x000000b3ac997223 */ /* 0x000fc40000000099 */
[-C--:B------:R-:W-:Y:S01]  /*16560*/  FFMA R227, R171, R179.reuse, R227 ;  /* 0x000000b3abe37223 */ /* 0x080fe200000000e3 */
[----:B------:R-:W1:Y:S01]  /*16570*/  LDS R44, [R151+0x750] ;  /* 0x00075000972c7984 */ /* 0x000e620000000800 */
[----:B------:R-:W-:Y:S02]  /*16580*/  FFMA R230, R155, R179, R230 ;  /* 0x000000b39be67223 */ /* 0x000fe400000000e6 */
[C---:B------:R-:W-:Y:S02]  /*16590*/  FFMA R152, R179.reuse, R165, R152 ;  /* 0x000000a5b3987223 */ /* 0x040fe40000000098 */
[C---:B------:R-:W-:Y:S02]  /*165a0*/  FFMA R185, R179.reuse, R164, R185 ;  /* 0x000000a4b3b97223 */ /* 0x040fe400000000b9 */
[----:B------:R-:W-:Y:S02]  /*165b0*/  FFMA R238, R179, R163, R238 ;  /* 0x000000a3b3ee7223 */ /* 0x000fe400000000ee */
[----:B0-----:R-:W-:-:S02]  /*165c0*/  FFMA R53, R177, R231, R53 ;  /* 0x000000e7b1357223 */ /* 0x001fc40000000035 */
[-C--:B------:R-:W-:Y:S02]  /*165d0*/  FFMA R50, R176, R231.reuse, R50 ;  /* 0x000000e7b0327223 */ /* 0x080fe40000000032 */
[-C--:B------:R-:W-:Y:S02]  /*165e0*/  FFMA R47, R156, R231.reuse, R47 ;  /* 0x000000e79c2f7223 */ /* 0x080fe4000000002f */
[-C--:B------:R-:W-:Y:S02]  /*165f0*/  FFMA R236, R175, R231.reuse, R43 ;  /* 0x000000e7afec7223 */ /* 0x080fe4000000002b */
[-C--:B------:R-:W-:Y:S01]  /*16600*/  FFMA R153, R154, R231.reuse, R153 ;  /* 0x000000e79a997223 */ /* 0x080fe20000000099 */
[----:B------:R-:W0:Y:S01]  /*16610*/  LDS R43, [R151+0x758] ;  /* 0x00075800972b7984 */ /* 0x000e220000000800 */
[-C--:B------:R-:W-:Y:S02]  /*16620*/  FFMA R227, R169, R231.reuse, R227 ;  /* 0x000000e7a9e37223 */ /* 0x080fe400000000e3 */
[----:B------:R-:W-:-:S02]  /*16630*/  FFMA R230, R168, R231, R230 ;  /* 0x000000e7a8e67223 */ /* 0x000fc400000000e6 */
[C---:B------:R-:W-:Y:S02]  /*16640*/  FFMA R152, R231.reuse, R161, R152 ;  /* 0x000000a1e7987223 */ /* 0x040fe40000000098 */
[C---:B------:R-:W-:Y:S02]  /*16650*/  FFMA R185, R231.reuse, R160, R185 ;  /* 0x000000a0e7b97223 */ /* 0x040fe400000000b9 */
[----:B------:R-:W-:Y:S02]  /*16660*/  FFMA R238, R231, R159, R238 ;  /* 0x0000009fe7ee7223 */ /* 0x000fe400000000ee */
[-C--:B------:R-:W-:Y:S02]  /*16670*/  FFMA R178, R154, R232.reuse, R178 ;  /* 0x000000e89ab27223 */ /* 0x080fe400000000b2 */
[-C--:B------:R-:W-:Y:S02]  /*16680*/  FFMA R233, R169, R232.reuse, R233 ;  /* 0x000000e8a9e97223 */ /* 0x080fe400000000e9 */
[----:B------:R-:W-:-:S02]  /*16690*/  FFMA R235, R168, R232, R235 ;  /* 0x000000e8a8eb7223 */ /* 0x000fc400000000eb */
[----:B------:R-:W-:Y:S02]  /*166a0*/  FFMA R245, R166, R232, R245 ;  /* 0x000000e8a6f57223 */ /* 0x000fe400000000f5 */
[C---:B------:R-:W-:Y:S02]  /*166b0*/  FFMA R173, R232.reuse, R161, R173 ;  /* 0x000000a1e8ad7223 */ /* 0x040fe400000000ad */
[C---:B------:R-:W-:Y:S02]  /*166c0*/  FFMA R242, R232.reuse, R160, R242 ;  /* 0x000000a0e8f27223 */ /* 0x040fe400000000f2 */
[----:B------:R-:W-:Y:S02]  /*166d0*/  FFMA R243, R232, R159, R243 ;  /* 0x0000009fe8f37223 */ /* 0x000fe400000000f3 */
[----:B------:R-:W-:Y:S02]  /*166e0*/  FFMA R245, R162, R244, R245 ;  /* 0x000000f4a2f57223 */ /* 0x000fe400000000f5 */
        /* <DEDUP_REMOVED lines=20> */
[----:B------:R-:W-:Y:S02]  /*16830*/  FFMA R230, R163, R239, R230 ;  /* 0x000000efa3e67223 */ /* 0x000fe400000000e6 */
[-C--:B0-----:R-:W-:Y:S02]  /*16840*/  FFMA R39, R177, R43.reuse, R39 ;  /* 0x0000002bb1277223 */ /* 0x081fe40000000027 */
        /* <DEDUP_REMOVED lines=8> */
[----:B--2---:R-:W-:-:S02]  /*168d0*/  FFMA R241, R175, R126, R184 ;  /* 0x0000007eaff17223 */ /* 0x004fc400000000b8 */
[----:B------:R-:W-:Y:S02]  /*168e0*/  FFMA R126, R126, R166, R150 ;  /* 0x000000a67e7e7223 */ /* 0x000fe40000000096 */
[----:B------:R-:W-:Y:S01]  /*168f0*/  FFMA R241, R170, R179, R241 ;  /* 0x000000b3aaf17223 */ /* 0x000fe200000000f1 */
[----:B------:R-:W0:Y:S01]  /*16900*/  LDS R150, [R182+0xccc] ;  /* 0x000ccc00b6967984 */ /* 0x000e220000000800 */
[----:B------:R-:W-:Y:S02]  /*16910*/  FFMA R179, R179, R162, R126 ;  /* 0x000000a2b3b37223 */ /* 0x000fe4000000007e */
[----:B------:R-:W-:Y:S01]  /*16920*/  FFMA R241, R166, R231, R241 ;  /* 0x000000e7a6f17223 */ /* 0x000fe200000000f1 */
[----:B------:R-:W1:Y:S01]  /*16930*/  LDS R126, [R182+0x190c] ;  /* 0x00190c00b67e7984 */ /* 0x000e620000000800 */
[----:B------:R-:W-:-:S03]  /*16940*/  FFMA R231, R231, R158, R179 ;  /* 0x0000009ee7e77223 */ /* 0x000fc600000000b3 */
[----:B------:R-:W2:Y:S01]  /*16950*/  LDS R179, [R182+0xa8] ;  /* 0x0000a800b6b37984 */ /* 0x000ea20000000800 */
[-C--:B------:R-:W-:Y:S02]  /*16960*/  FFMA R184, R177, R232.reuse, R183 ;  /* 0x000000e8b1b87223 */ /* 0x080fe400000000b7 */
[-C--:B------:R-:W-:Y:S02]  /*16970*/  FFMA R183, R176, R232.reuse, R181 ;  /* 0x000000e8b0b77223 */ /* 0x080fe400000000b5 */
[----:B------:R-:W3:Y:S01]  /*16980*/  LDS R181, [R182+0x1928] ;  /* 0x00192800b6b57984 */ /* 0x000ee20000000800 */
[----:B------:R-:W-:Y:S02]  /*16990*/  FFMA R174, R156, R232, R174 ;  /* 0x000000e89cae7223 */ /* 0x000fe400000000ae */
[----:B------:R-:W-:Y:S02]  /*169a0*/  FFMA R232, R232, R158, R180 ;  /* 0x0000009ee8e87223 */ /* 0x000fe400000000b4 */
[----:B------:R-:W4:Y:S04]  /*169b0*/  LDS R180, [R182+0xce8] ;  /* 0x000ce800b6b47984 */ /* 0x000f280000000800 */
[----:B------:R-:W4:Y:S01]  /*169c0*/  LDS R182, [R182+0x2568] ;  /* 0x00256800b6b67984 */ /* 0x000f220000000800 */
[----:B0-----:R-:W-:-:S02]  /*169d0*/  FFMA R242, R244, R150, R242 ;  /* 0x00000096f4f27223 */ /* 0x001fc400000000f2 */
[-C--:B------:R-:W-:Y:S02]  /*169e0*/  FFMA R184, R172, R244.reuse, R184 ;  /* 0x000000f4acb87223 */ /* 0x080fe400000000b8 */
[-C--:B------:R-:W-:Y:S02]  /*169f0*/  FFMA R183, R171, R244.reuse, R183 ;  /* 0x000000f4abb77223 */ /* 0x080fe400000000b7 */
[----:B------:R-:W-:Y:S02]  /*16a00*/  FFMA R174, R155, R244, R174 ;  /* 0x000000f49bae7223 */ /* 0x000fe400000000ae */
[C---:B-1----:R-:W-:Y:S02]  /*16a10*/  FFMA R243, R244.reuse, R126, R243 ;  /* 0x0000007ef4f37223 */ /* 0x042fe400000000f3 */
[----:B------:R-:W-:Y:S02]  /*16a20*/  FFMA R244, R244, R127, R232 ;  /* 0x0000007ff4f47223 */ /* 0x000fe400000000e8 */
[----:B--2---:R-:W-:-:S02]  /*16a30*/  FFMA R245, R44, R179, R173 ;  /* 0x000000b32cf57223 */ /* 0x004fc400000000ad */
[-C--:B------:R-:W-:Y:S02]  /*16a40*/  FFMA R184, R154, R44.reuse, R184 ;  /* 0x0000002c9ab87223 */ /* 0x080fe400000000b8 */
[-C--:B------:R-:W-:Y:S02]  /*16a50*/  FFMA R183, R169, R44.reuse, R183 ;  /* 0x0000002ca9b77223 */ /* 0x080fe400000000b7 */
[----:B------:R-:W-:Y:S01]  /*16a60*/  FFMA R174, R168, R44, R174 ;  /* 0x0000002ca8ae7223 */ /* 0x000fe200000000ae */
[----:B------:R-:W-:Y:S01]  /*16a70*/  STL [R1+0x74], R245 ;  /* 0x000074f501007387 */ /* 0x000fe20000100800 */
[----:B------:R-:W-:-:S03]  /*16a80*/  FFMA R232, R170, R239, R236 ;  /* 0x000000efaae87223 */ /* 0x000fc600000000ec */
[----:B------:R-:W0:Y:S01]  /*16a90*/  LDS R236, [R151+0x924] ;  /* 0x0009240097ec7984 */ /* 0x000e220000000800 */
[C---:B---3--:R-:W-:Y:S02]  /*16aa0*/  FFMA R173, R44.reuse, R181, R243 ;  /* 0x000000b52cad7223 */ /* 0x048fe400000000f3 */
[C---:B----4-:R-:W-:Y:S02]  /*16ab0*/  FFMA R242, R44.reuse, R180, R242 ;  /* 0x000000b42cf27223 */ /* 0x050fe400000000f2 */
[----:B------:R-:W-:-:S03]  /*16ac0*/  FFMA R44, R44, R182, R244 ;  /* 0x000000b62c2c7223 */ /* 0x000fc600000000f4 */
[----:B------:R-:W-:Y:S04]  /*16ad0*/  STL [R1+0x70], R242 ;  /* 0x000070f201007387 */ /* 0x000fe80000100800 */
[----:B------:R1:W-:Y:S04]  /*16ae0*/  STL [R1+0x6c], R173 ;  /* 0x00006cad01007387 */ /* 0x0003e80000100800 */
[----:B------:R-:W-:Y:S04]  /*16af0*/  STL [R1+0x68], R44 ;  /* 0x0000682c01007387 */ /* 0x000fe80000100800 */
[----:B------:R-:W2:Y:S01]  /*16b00*/  LDS R44, [R151+0xaf8] ;  /* 0x000af800972c7984 */ /* 0x000ea20000000800 */
[----:B------:R-:W-:-:S02]  /*16b10*/  FFMA R241, R162, R239, R241 ;  /* 0x000000efa2f17223 */ /* 0x000fc400000000f1 */
[C---:B------:R-:W-:Y:S02]  /*16b20*/  FFMA R185, R239.reuse, R150, R185 ;  /* 0x00000096efb97223 */ /* 0x040fe400000000b9 */
[----:B------:R-:W-:Y:S02]  /*16b30*/  FFMA R238, R239, R126, R238 ;  /* 0x0000007eefee7223 */ /* 0x000fe400000000ee */
[-C--:B-1----:R-:W-:Y:S02]  /*16b40*/  FFMA R173, R175, R43.reuse, R27 ;  /* 0x0000002bafad7223 */ /* 0x082fe4000000001b */
[----:B------:R-:W-:Y:S02]  /*16b50*/  FFMA R27, R158, R43, R241 ;  /* 0x0000002b9e1b7223 */ /* 0x000fe400000000f1 */
[C---:B------:R-:W-:Y:S02]  /*16b60*/  FFMA R241, R43.reuse, R179, R152 ;  /* 0x000000b32bf17223 */ /* 0x040fe40000000098 */
[----:B------:R-:W-:-:S02]  /*16b70*/  FFMA R185, R43, R180, R185 ;  /* 0x000000b42bb97223 */ /* 0x000fc400000000b9 */
[----:B------:R-:W-:Y:S02]  /*16b80*/  FFMA R152, R43, R181, R238 ;  /* 0x000000b52b987223 */ /* 0x000fe400000000ee */
[----:B------:R-:W-:Y:S01]  /*16b90*/  FFMA R239, R239, R127, R231 ;  /* 0x0000007fefef7223 */ /* 0x000fe200000000e7 */
[----:B------:R-:W-:Y:S01]  /*16ba0*/  STL [R1+0x64], R241 ;  /* 0x000064f101007387 */ /* 0x000fe20000100800 */
[-C--:B0-----:R-:W-:Y:S02]  /*16bb0*/  FFMA R237, R162, R236.reuse, R237 ;  /* 0x000000eca2ed7223 */ /* 0x081fe400000000ed */
[----:B------:R-:W-:Y:S01]  /*16bc0*/  FFMA R232, R166, R43, R232 ;  /* 0x0000002ba6e87223 */ /* 0x000fe200000000e8 */
[----:B------:R0:W-:Y:S01]  /*16bd0*/  STL [R1+0x5c], R185 ;  /* 0x00005cb901007387 */ /* 0x0001e20000100800 */
[----:B------:R-:W-:Y:S02]  /*16be0*/  FFMA R178, R157, R236, R178 ;  /* 0x000000ec9db27223 */ /* 0x000fe400000000b2 */
[----:B------:R-:W-:Y:S01]  /*16bf0*/  FFMA R43, R43, R182, R239 ;  /* 0x000000b62b2b7223 */ /* 0x000fe200000000ef */
[----:B------:R2:W-:Y:S01]  /*16c00*/  STL [R1+0x58], R152 ;  /* 0x0000589801007387 */ /* 0x0005e20000100800 */
[----:B------:R-:W-:-:S02]  /*16c10*/  FFMA R233, R150, R236, R233 ;  /* 0x000000ec96e97223 */ /* 0x000fc400000000e9 */
[-C--:B------:R-:W-:Y:S01]  /*16c20*/  FFMA R40, R172, R236.reuse, R40 ;  /* 0x000000ecac287223 */ /* 0x080fe20000000028 */
[----:B------:R-:W1:Y:S01]  /*16c30*/  LDS R231, [R151+0x92c] ;  /* 0x00092c0097e77984 */ /* 0x000e620000000800 */
[-C--:B------:R-:W-:Y:S02]  /*16c40*/  FFMA R36, R171, R236.reuse, R36 ;  /* 0x000000ecab247223 */ /* 0x080fe40000000024 */
[-C--:B------:R-:W-:Y:S02]  /*16c50*/  FFMA R32, R155, R236.reuse, R32 ;  /* 0x000000ec9b207223 */ /* 0x080fe40000000020 */
[-C--:B0-----:R-:W-:Y:S02]  /*16c60*/  FFMA R185, R170, R236.reuse, R240 ;  /* 0x000000ecaab97223 */ /* 0x081fe400000000f0 */
[-C--:B------:R-:W-:Y:S02]  /*16c70*/  FFMA R184, R165, R236.reuse, R184 ;  /* 0x000000eca5b87223 */ /* 0x080fe400000000b8 */
[----:B------:R-:W-:-:S02]  /*16c80*/  FFMA R183, R164, R236, R183 ;  /* 0x000000eca4b77223 */ /* 0x000fc400000000b7 */
[-C--:B------:R-:W-:Y:S02]  /*16c90*/  FFMA R174, R163, R236.reuse, R174 ;  /* 0x000000eca3ae7223 */ /* 0x080fe400000000ae */
[----:B------:R-:W-:Y:S02]  /*16ca0*/  FFMA R235, R126, R236, R235 ;  /* 0x000000ec7eeb7223 */ /* 0x000fe400000000eb */
[----:B--2---:R-:W-:Y:S02]  /*16cb0*/  FFMA R152, R175, R44, R12 ;  /* 0x0000002caf987223 */ /* 0x004fe4000000000c */
[----:B------:R-:W-:Y:S02]  /*16cc0*/  FFMA R236, R127, R236, R28 ;  /* 0x000000ec7fec7223 */ /* 0x000fe4000000001c */
[-C--:B------:R-:W-:Y:S01]  /*16cd0*/  FFMA R12, R158, R44.reuse, R237 ;  /* 0x0000002c9e0c7223 */ /* 0x080fe200000000ed */
[----:B------:R-:W-:Y:S01]  /*16ce0*/  STL [R1+0x54], R43 ;  /* 0x0000542b01007387 */ /* 0x000fe20000100800 */
[----:B------:R-:W-:-:S02]  /*16cf0*/  FFMA R237, R179, R44, R178 ;  /* 0x0000002cb3ed7223 */ /* 0x000fc400000000b2 */
[-C--:B------:R-:W-:Y:S01]  /*16d00*/  FFMA R233, R180, R44.reuse, R233 ;  /* 0x0000002cb4e97223 */ /* 0x080fe200000000e9 */
[----:B------:R-:W0:Y:S01]  /*16d10*/  LDS R43, [R151+0xb00] ;  /* 0x000b0000972b7984 */ /* 0x000e220000000800 */
[-C--:B------:R-:W-:Y:S02]  /*16d20*/  FFMA R24, R177, R44.reuse, R24 ;  /* 0x0000002cb1187223 */ /* 0x080fe40000000018 */
[-C--:B------:R-:W-:Y:S01]  /*16d30*/  FFMA R20, R176, R44.reuse, R20 ;  /* 0x0000002cb0147223 */ /* 0x080fe20000000014 */
[----:B------:R-:W2:Y:S01]  /*16d40*/  LDS R28, [R151+0xccc] ;  /* 0x000ccc00971c7984 */ /* 0x000ea20000000800 */
        /* <DEDUP_REMOVED lines=10> */
[----:B------:R-:W-:Y:S04]  /*16df0*/  STL [R1+0x40], R237 ;  /* 0x000040ed01007387 */ /* 0x000fe80000100800 */
[----:B------:R-:W-:Y:S04]  /*16e00*/  STL [R1+0x3c], R233 ;  /* 0x00003ce901007387 */ /* 0x000fe80000100800 */
[----:B------:R0:W-:Y:S04]  /*16e10*/  STL [R1+0x38], R178 ;  /* 0x000038b201007387 */ /* 0x0001e80000100800 */
[----:B------:R-:W-:Y:S04]  /*16e20*/  STL [R1+0x34], R44 ;  /* 0x0000342c01007387 */ /* 0x000fe80000100800 */
[----:B------:R-:W3:Y:S01]  /*16e30*/  LDS R44, [R151+0xea0] ;  /* 0x000ea000972c7984 */ /* 0x000ee20000000800 */
[----:B-1----:R-:W-:-:S02]  /*16e40*/  FFMA R232, R162, R231, R232 ;  /* 0x000000e7a2e87223 */ /* 0x002fc400000000e8 */
        /* <DEDUP_REMOVED lines=10> */
[----:B0-----:R-:W-:Y:S02]  /*16ef0*/  FFMA R178, R175, R43, R11 ;  /* 0x0000002bafb27223 */ /* 0x001fe4000000000b */
[----:B------:R-:W-:-:S02]  /*16f00*/  FFMA R231, R127, R231, R27 ;  /* 0x000000e77fe77223 */ /* 0x000fc4000000001b */
[-C--:B------:R-:W-:Y:S01]  /*16f10*/  FFMA R11, R158, R43.reuse, R232 ;  /* 0x0000002b9e0b7223 */ /* 0x080fe200000000e8 */
[----:B------:R-:W0:Y:S01]  /*16f20*/  LDS R27, [R151+0xcd4] ;  /* 0x000cd400971b7984 */ /* 0x000e220000000800 */
[-C--:B------:R-:W-:Y:S02]  /*16f30*/  FFMA R232, R179, R43.reuse, R153 ;  /* 0x0000002bb3e87223 */ /* 0x080fe40000000099 */
[----:B--2---:R-:W-:Y:S02]  /*16f40*/  FFMA R184, R157, R28, R184 ;  /* 0x0000001c9db87223 */ /* 0x004fe400000000b8 */
        /* <DEDUP_REMOVED lines=12> */
[----:B------:R-:W-:Y:S01]  /*17010*/  FFMA R183, R150, R28, R183 ;  /* 0x0000001c96b77223 */ /* 0x000fe200000000b7 */
[----:B------:R1:W-:Y:S01]  /*17020*/  STL [R1+0x30], R232 ;  /* 0x000030e801007387 */ /* 0x0003e20000100800 */
[----:B------:R-:W-:Y:S02]  /*17030*/  FFMA R43, R182, R43, R231 ;  /* 0x0000002bb62b7223 */ /* 0x000fe400000000e7 */
[-C--:B---3--:R-:W-:Y:S01]  /*17040*/  FFMA R184, R179, R44.reuse, R184 ;  /* 0x0000002cb3b87223 */ /* 0x088fe200000000b8 */
[----:B------:R-:W-:Y:S01]  /*17050*/  STL [R1+0x2c], R227 ;  /* 0x00002ce301007387 */ /* 0x000fe20000100800 */
[----:B------:R-:W-:-:S03]  /*17060*/  FFMA R183, R180, R44, R183 ;  /* 0x0000002cb4b77223 */ /* 0x000fc600000000b7 */
[----:B------:R2:W-:Y:S04]  /*17070*/  STL [R1+0x28], R153 ;  /* 0x0000289901007387 */ /* 0x0005e80000100800 */
[----:B------:R-:W-:Y:S04]  /*17080*/  STL [R1+0x10], R43 ;  /* 0x0000102b01007387 */ /* 0x000fe80000100800 */
[----:B------:R-:W-:Y:S04]  /*17090*/  STL [R1+0xc], R184 ;  /* 0x00000cb801007387 */ /* 0x000fe80000100800 */
[----:B-1----:R-:W3:Y:S04]  /*170a0*/  LDL.LU R232, [R1] ;  /* 0x0000000001e87983 */ /* 0x002ee80000300800 */
[----:B------:R-:W-:Y:S04]  /*170b0*/  STL [R1+0x8], R183 ;  /* 0x000008b701007387 */ /* 0x000fe80000100800 */
[----:B------:R-:W4:Y:S01]  /*170c0*/  LDL.LU R231, [R1+0x24] ;  /* 0x0000240001e77983 */ /* 0x000f220000300800 */
[----:B------:R-:W-:-:S03]  /*170d0*/  FFMA R24, R172, R28, R24 ;  /* 0x0000001cac187223 */ /* 0x000fc60000000018 */
[----:B------:R-:W1:Y:S01]  /*170e0*/  LDS R43, [R151+0xea8] ;  /* 0x000ea800972b7984 */ /* 0x000e620000000800 */
[-C--:B------:R-:W-:Y:S02]  /*170f0*/  FFMA R20, R171, R28.reuse, R20 ;  /* 0x0000001cab147223 */ /* 0x080fe40000000014 */
[-C--:B------:R-:W-:Y:S01]  /*17100*/  FFMA R16, R155, R28.reuse, R16 ;  /* 0x0000001c9b107223 */ /* 0x080fe20000000010 */
[----:B------:R-:W-:Y:S01]  /*17110*/  LDS R230, [R151+0x1b74] ;  /* 0x001b740097e67984 */ /* 0x000fe20000000800 */
[-C--:B------:R-:W-:Y:S02]  /*17120*/  FFMA R152, R170, R28.reuse, R152 ;  /* 0x0000001caa987223 */ /* 0x080fe40000000098 */
[-C--:B------:R-:W-:Y:S02]  /*17130*/  FFMA R40, R165, R28.reuse, R40 ;  /* 0x0000001ca5287223 */ /* 0x080fe40000000028 */
[-C--:B------:R-:W-:Y:S02]  /*17140*/  FFMA R36, R164, R28.reuse, R36 ;  /* 0x0000001ca4247223 */ /* 0x080fe40000000024 */
[----:B------:R-:W-:-:S02]  /*17150*/  FFMA R32, R163, R28, R32 ;  /* 0x0000001ca3207223 */ /* 0x000fc40000000020 */
[-C--:B------:R-:W-:Y:S02]  /*17160*/  FFMA R185, R162, R28.reuse, R185 ;  /* 0x0000001ca2b97223 */ /* 0x080fe400000000b9 */
[-C--:B------:R-:W-:Y:S02]  /*17170*/  FFMA R174, R126, R28.reuse, R174 ;  /* 0x0000001c7eae7223 */ /* 0x080fe400000000ae */
[----:B------:R-:W-:Y:S02]  /*17180*/  FFMA R28, R127, R28, R12 ;  /* 0x0000001c7f1c7223 */ /* 0x000fe4000000000c */
[----:B------:R-:W1:Y:S01]  /*17190*/  LDS R12, [R151+0x1074] ;  /* 0x00107400970c7984 */ /* 0x000e620000000800 */
        /* <DEDUP_REMOVED lines=14> */
[-C--:B--2---:R-:W-:Y:S02]  /*17280*/  FFMA R153, R175, R44.reuse, R2 ;  /* 0x0000002caf997223 */ /* 0x084fe40000000002 */
[-C--:B------:R-:W-:Y:S01]  /*17290*/  FFMA R8, R177, R44.reuse, R8 ;  /* 0x0000002cb1087223 */ /* 0x080fe20000000008 */
[----:B------:R-:W0:Y:S01]  /*172a0*/  LDS R11, [R151+0x107c] ;  /* 0x00107c00970b7984 */ /* 0x000e220000000800 */
        /* <DEDUP_REMOVED lines=11> */
[-C--:B-1----:R-:W-:Y:S01]  /*17360*/  FFMA R174, R175, R43.reuse, R0 ;  /* 0x0000002bafae7223 */ /* 0x082fe20000000000 */
[----:B------:R-:W1:Y:S01]  /*17370*/  LDS R28, [R151+0x1248] ;  /* 0x00124800971c7984 */ /* 0x000e620000000800 */
        /* <DEDUP_REMOVED lines=15> */
[----:B------:R-:W2:Y:S01]  /*17470*/  LDS R27, [R151+0x1250] ;  /* 0x00125000971b7984 */ /* 0x000ea20000000800 */
        /* <DEDUP_REMOVED lines=26> */
[----:B------:R-:W0:Y:S01]  /*17620*/  LDS R0, [R151+0x1424] ;  /* 0x0014240097007984 */ /* 0x000e220000000800 */
        /* <DEDUP_REMOVED lines=16> */
[-C--:B------:R-:W-:Y:S01]  /*17730*/  FFMA R59, R177, R27.reuse, R59 ;  /* 0x0000001bb13b7223 */ /* 0x080fe2000000003b */
[----:B------:R-:W1:Y:S01]  /*17740*/  LDS R12, [R151+0x15f0] ;  /* 0x0015f000970c7984 */ /* 0x000e620000000800 */
        /* <DEDUP_REMOVED lines=14> */
[----:B------:R-:W2:Y:S01]  /*17830*/  LDS R11, [R151+0x15f8] ;  /* 0x0015f800970b7984 */ /* 0x000ea20000000800 */
        /* <DEDUP_REMOVED lines=25> */
[----:B------:R-:W0:Y:S01]  /*179d0*/  LDS R65, [R151+0x17cc] ;  /* 0x0017cc0097417984 */ /* 0x000e220000000800 */
[-C--:B-1----:R-:W-:Y:S02]  /*179e0*/  FFMA R200, R177, R12.reuse, R200 ;  /* 0x0000000cb1c87223 */ /* 0x082fe400000000c8 */
[----:B------:R-:W-:-:S02]  /*179f0*/  FFMA R199, R176, R12, R199 ;  /* 0x0000000cb0c77223 */ /* 0x000fc400000000c7 */
[-C--:B------:R-:W-:Y:S02]  /*17a00*/  FFMA R178, R156, R12.reuse, R198 ;  /* 0x0000000c9cb27223 */ /* 0x080fe400000000c6 */
[-C--:B------:R-:W-:Y:S02]  /*17a10*/  FFMA R184, R175, R12.reuse, R228 ;  /* 0x0000000cafb87223 */ /* 0x080fe400000000e4 */
[-C--:B------:R-:W-:Y:S01]  /*17a20*/  FFMA R58, R154, R12.reuse, R58 ;  /* 0x0000000c9a3a7223 */ /* 0x080fe2000000003a */
[----:B------:R-:W-:Y:S01]  /*17a30*/  STL [R1+0x100], R44 ;  /* 0x0001002c01007387 */ /* 0x000fe20000100800 */
[-C--:B------:R-:W-:Y:S02]  /*17a40*/  FFMA R60, R169, R12.reuse, R60 ;  /* 0x0000000ca93c7223 */ /* 0x080fe4000000003c */
[-C--:B------:R-:W-:Y:S01]  /*17a50*/  FFMA R62, R168, R12.reuse, R62 ;  /* 0x0000000ca83e7223 */ /* 0x080fe2000000003e */
[----:B------:R-:W-:Y:S01]  /*17a60*/  LDS R228, [R151+0x20e8] ;  /* 0x0020e80097e47984 */ /* 0x000fe20000000800 */
        /* <DEDUP_REMOVED lines=9> */
[-C--:B--2---:R-:W-:Y:S01]  /*17b00*/  FFMA R227, R177, R11.reuse, R206 ;  /* 0x0000000bb1e37223 */ /* 0x084fe200000000ce */
[----:B------:R-:W1:Y:S01]  /*17b10*/  LDS R2, [R151+0x1998] ;  /* 0x0019980097027984 */ /* 0x000e620000000800 */
        /* <DEDUP_REMOVED lines=18> */
[-C--:B------:R-:W-:Y:S01]  /*17c40*/  FFMA R58, R165, R64.reuse, R58 ;  /* 0x00000040a53a7223 */ /* 0x080fe2000000003a */
[----:B------:R2:W-:Y:S01]  /*17c50*/  STL [R1+0x104], R53 ;  /* 0x0001043501007387 */ /* 0x0005e20000100800 */
[----:B------:R-:W-:Y:S02]  /*17c60*/  FFMA R11, R182, R11, R0 ;  /* 0x0000000bb60b7223 */ /* 0x000fe40000000000 */
[-C--:B------:R-:W-:Y:S01]  /*17c70*/  FFMA R60, R164, R64.reuse, R60 ;  /* 0x00000040a43c7223 */ /* 0x080fe2000000003c */
[----:B------:R-:W1:Y:S01]  /*17c80*/  LDS R0, [R151+0x19a0] ;  /* 0x0019a00097007984 */ /* 0x000e620000000800 */
[----:B------:R-:W-:-:S02]  /*17c90*/  FFMA R62, R163, R64, R62 ;  /* 0x00000040a33e7223 */ /* 0x000fc4000000003e */
[-C--:B------:R-:W-:Y:S01]  /*17ca0*/  FFMA R173, R162, R64.reuse, R173 ;  /* 0x00000040a2ad7223 */ /* 0x080fe200000000ad */
[----:B------:R-:W-:Y:S01]  /*17cb0*/  LDS R209, [R151+0x20f0] ;  /* 0x0020f00097d17984 */ /* 0x000fe20000000800 */
[-C--:B------:R-:W-:Y:S02]  /*17cc0*/  FFMA R8, R157, R64.reuse, R8 ;  /* 0x000000409d087223 */ /* 0x080fe40000000008 */
[-C--:B------:R-:W-:Y:S01]  /*17cd0*/  FFMA R6, R150, R64.reuse, R6 ;  /* 0x0000004096067223 */ /* 0x080fe20000000006 */
[----:B--2---:R-:W2:Y:S01]  /*17ce0*/  LDL R53, [R1+0x84] ;  /* 0x0000840001357983 */ /* 0x004ea20000100800 */
[-C--:B------:R-:W-:Y:S02]  /*17cf0*/  FFMA R4, R126, R64.reuse, R4 ;  /* 0x000000407e047223 */ /* 0x080fe40000000004 */
[----:B------:R-:W-:Y:S01]  /*17d00*/  FFMA R64, R127, R64, R153 ;  /* 0x000000407f407223 */ /* 0x000fe20000000099 */
[----:B------:R-:W2:Y:S04]  /*17d10*/  LDL R44, [R1+0x98] ;  /* 0x00009800012c7983 */ /* 0x000ea80000100800 */
[----:B------:R-:W3:Y:S01]  /*17d20*/  LDS R153, [R151+0x1b6c] ;  /* 0x001b6c0097997984 */ /* 0x000ee20000000800 */
        /* <DEDUP_REMOVED lines=12> */
[----:B-1----:R-:W-:-:S02]  /*17df0*/  FFMA R174, R177, R2, R221 ;  /* 0x00000002b1ae7223 */ /* 0x002fc400000000dd */
        /* <DEDUP_REMOVED lines=8> */
[-C--:B------:R-:W-:Y:S01]  /*17e80*/  FFMA R227, R154, R0.reuse, R227 ;  /* 0x000000009ae37223 */ /* 0x080fe200000000e3 */
[----:B------:R-:W-:Y:S01]  /*17e90*/  LDS R189, [R151+0x2498] ;  /* 0x0024980097bd7984 */ /* 0x000fe20000000800 */
        /* <DEDUP_REMOVED lines=18> */
[----:B---3--:R-:W-:Y:S01]  /*17fc0*/  FFMA R223, R171, R153, R200 ;  /* 0x00000099abdf7223 */ /* 0x008fe200000000c8 */
[----:B------:R-:W0:Y:S01]  /*17fd0*/  LDS R64, [R151+0x1d40] ;  /* 0x001d400097407984 */ /* 0x000e220000000800 */
        /* <DEDUP_REMOVED lines=16> */
[-C--:B------:R-:W-:Y:S01]  /*180e0*/  FFMA R220, R172, R153.reuse, R174 ;  /* 0x00000099acdc7223 */ /* 0x080fe200000000ae */
[----:B------:R-:W1:Y:S01]  /*180f0*/  LDS R65, [R151+0x1d48] ;  /* 0x001d480097417984 */ /* 0x000e620000000800 */
[-C--:B------:R-:W-:Y:S02]  /*18100*/  FFMA R206, R170, R153.reuse, R222 ;  /* 0x00000099aace7223 */ /* 0x080fe400000000de */
[-C--:B------:R-:W-:Y:S01]  /*18110*/  FFMA R198, R165, R153.reuse, R198 ;  /* 0x00000099a5c67223 */ /* 0x080fe200000000c6 */
[----:B------:R-:W3:Y:S01]  /*18120*/  LDS R222, [R151+0x2490] ;  /* 0x0024900097de7984 */ /* 0x000ee20000000800 */
[----:B------:R-:W-:-:S02]  /*18130*/  FFMA R199, R164, R153, R199 ;  /* 0x00000099a4c77223 */ /* 0x000fc400000000c7 */
[-C--:B------:R-:W-:Y:S01]  /*18140*/  FFMA R178, R163, R153.reuse, R178 ;  /* 0x00000099a3b27223 */ /* 0x080fe200000000b2 */
[----:B------:R-:W1:Y:S01]  /*18150*/  LDS R174, [R151+0x2838] ;  /* 0x0028380097ae7984 */ /* 0x000e620000000800 */
[-C--:B------:R-:W-:Y:S02]  /*18160*/  FFMA R184, R162, R153.reuse, R184 ;  /* 0x00000099a2b87223 */ /* 0x080fe400000000b8 */
[-C--:B------:R-:W-:Y:S02]  /*18170*/  FFMA R58, R157, R153.reuse, R58 ;  /* 0x000000999d3a7223 */ /* 0x080fe4000000003a */
[-C--:B------:R-:W-:Y:S02]  /*18180*/  FFMA R60, R150, R153.reuse, R60 ;  /* 0x00000099963c7223 */ /* 0x080fe4000000003c */
[-C--:B------:R-:W-:Y:S02]  /*18190*/  FFMA R62, R126, R153.reuse, R62 ;  /* 0x000000997e3e7223 */ /* 0x080fe4000000003e */
[----:B------:R-:W-:-:S02]  /*181a0*/  FFMA R225, R127, R153, R173 ;  /* 0x000000997fe17223 */ /* 0x000fc400000000ad */
[----:B------:R-:W-:Y:S01]  /*181b0*/  FFMA R230, R127, R230, R152 ;  /* 0x000000e67fe67223 */ /* 0x000fe20000000098 */
[----:B------:R-:W1:Y:S04]  /*181c0*/  LDS R173, [R151+0x2840] ;  /* 0x0028400097ad7984 */ /* 0x000e680000000800 */
[----:B------:R-:W3:Y:S04]  /*181d0*/  LDS R153, [R151+0x2be0] ;  /* 0x002be00097997984 */ /* 0x000ee80000000800 */
        /* <DEDUP_REMOVED lines=18> */
[----:B------:R-:W-:Y:S02]  /*18300*/  FFMA R225, R175, R65, R186 ;  /* 0x00000041afe17223 */ /* 0x000fe400000000ba */
[----:B------:R-:W-:-:S02]  /*18310*/  FFMA R82, R177, R228, R82 ;  /* 0x000000e4b1527223 */ /* 0x000fc40000000052 */
[C---:B------:R-:W-:Y:S02]  /*18320*/  FFMA R83, R177.reuse, R209, R83 ;  /* 0x000000d1b1537223 */ /* 0x040fe40000000053 */
[C---:B---3--:R-:W-:Y:S02]  /*18330*/  FFMA R98, R177.reuse, R222, R98 ;  /* 0x000000deb1627223 */ /* 0x048fe40000000062 */
[C---:B------:R-:W-:Y:S02]  /*18340*/  FFMA R99, R177.reuse, R189, R99 ;  /* 0x000000bdb1637223 */ /* 0x040fe40000000063 */
[C---:B------:R-:W-:Y:S02]  /*18350*/  FFMA R114, R177.reuse, R174, R114 ;  /* 0x000000aeb1727223 */ /* 0x040fe40000000072 */
[C---:B------:R-:W-:Y:S02]  /*18360*/  FFMA R115, R177.reuse, R173, R115 ;  /* 0x000000adb1737223 */ /* 0x040fe40000000073 */
[----:B------:R-:W-:-:S02]  /*18370*/  FFMA R132, R177, R153, R132 ;  /* 0x00000099b1847223 */ /* 0x000fc40000000084 */
[----:B------:R-:W-:Y:S02]  /*18380*/  FFMA R133, R177, R152, R133 ;  /* 0x00000098b1857223 */ /* 0x000fe40000000085 */
[-C--:B------:R-:W-:Y:S01]  /*18390*/  FFMA R186, R161, R65.reuse, R227 ;  /* 0x00000041a1ba7223 */ /* 0x080fe200000000e3 */
[----:B------:R-:W0:Y:S04]  /*183a0*/  LDS R177, [R151+0x1f1c] ;  /* 0x001f1c0097b17984 */ /* 0x000e280000000800 */
[----:B------:R-:W1:Y:S01]  /*183b0*/  LDS R227, [R151+0x1f14] ;  /* 0x001f140097e37984 */ /* 0x000e620000000800 */
        /* <DEDUP_REMOVED lines=17> */
[----:B------:R-:W-:Y:S02]  /*184d0*/  FFMA R141, R156, R152, R141 ;  /* 0x000000989c8d7223 */ /* 0x000fe4000000008d */
[----:B------:R-:W3:Y:S01]  /*184e0*/  LDS R156, [R151+0x22bc] ;  /* 0x0022bc00979c7984 */ /* 0x000ee20000000800 */
        /* <DEDUP_REMOVED lines=19> */
[-C--:B-1----:R-:W-:Y:S01]  /*18620*/  FFMA R188, R172, R227.reuse, R188 ;  /* 0x000000e3acbc7223 */ /* 0x082fe200000000bc */
        /* <DEDUP_REMOVED lines=37> */
[----:B------:R-:W1:Y:S01]  /*18880*/  LDS R156, [R151+0x2664] ;  /* 0x00266400979c7984 */ /* 0x000e620000000800 */
[----:B------:R-:W-:-:S02]  /*18890*/  FFMA R200, R179, R228, R198 ;  /* 0x000000e4b3c87223 */ /* 0x000fc400000000c6 */
[C---:B------:R-:W-:Y:S02]  /*188a0*/  FFMA R95, R175.reuse, R209, R95 ;  /* 0x000000d1af5f7223 */ /* 0x040fe4000000005f */
[C---:B------:R-:W-:Y:S02]  /*188b0*/  FFMA R110, R175.reuse, R222, R110 ;  /* 0x000000deaf6e7223 */ /* 0x040fe4000000006e */
[C---:B------:R-:W-:Y:S02]  /*188c0*/  FFMA R111, R175.reuse, R189, R111 ;  /* 0x000000bdaf6f7223 */ /* 0x040fe4000000006f */
[C---:B------:R-:W-:Y:S02]  /*188d0*/  FFMA R128, R175.reuse, R174, R128 ;  /* 0x000000aeaf807223 */ /* 0x040fe40000000080 */
[C---:B------:R-:W-:Y:S02]  /*188e0*/  FFMA R129, R175.reuse, R173, R129 ;  /* 0x000000adaf817223 */ /* 0x040fe40000000081 */
[----:B------:R-:W-:-:S02]  /*188f0*/  FFMA R106, R175, R153, R232 ;  /* 0x00000099af6a7223 */ /* 0x000fc400000000e8 */
[-C--:B------:R-:W-:Y:S02]  /*18900*/  FFMA R199, R180, R228.reuse, R199 ;  /* 0x000000e4b4c77223 */ /* 0x080fe400000000c7 */
[----:B------:R-:W-:Y:S02]  /*18910*/  FFMA R198, R181, R228, R178 ;  /* 0x000000e4b5c67223 */ /* 0x000fe400000000b2 */
[----:B----4-:R-:W-:Y:S02]  /*18920*/  FFMA R175, R175, R152, R231 ;  /* 0x00000098afaf7223 */ /* 0x010fe400000000e7 */
        /* <DEDUP_REMOVED lines=21> */
[----:B------:R-:W0:Y:S01]  /*18a80*/  LDS R177, [R151+0x266c] ;  /* 0x00266c0097b17984 */ /* 0x000e220000000800 */
        /* <DEDUP_REMOVED lines=12> */
[----:B------:R-:W3:Y:S01]  /*18b50*/  LDS R178, [R151+0x2a0c] ;  /* 0x002a0c0097b27984 */ /* 0x000ee20000000800 */
        /* <DEDUP_REMOVED lines=12> */
[----:B------:R-:W1:Y:S01]  /*18c20*/  LDS R156, [R151+0x2a14] ;  /* 0x002a1400979c7984 */ /* 0x000e620000000800 */
        /* <DEDUP_REMOVED lines=40> */
[-C--:B------:R-:W-:Y:S01]  /*18eb0*/  FFMA R188, R179, R174.reuse, R188 ;  /* 0x000000aeb3bc7223 */ /* 0x080fe200000000bc */
[----:B------:R-:W-:Y:S01]  /*18ec0*/  LDS R183, [R151+0x36e0] ;  /* 0x0036e00097b77984 */ /* 0x000fe20000000800 */
[----:B------:R-:W-:-:S02]  /*18ed0*/  FFMA R193, R180, R174, R193 ;  /* 0x000000aeb4c17223 */ /* 0x000fc400000000c1 */
[-C--:B------:R-:W-:Y:S02]  /*18ee0*/  FFMA R195, R181, R174.reuse, R195 ;  /* 0x000000aeb5c37223 */ /* 0x080fe400000000c3 */
[----:B------:R-:W-:Y:S02]  /*18ef0*/  FFMA R226, R182, R174, R226 ;  /* 0x000000aeb6e27223 */ /* 0x000fe400000000e2 */
[-C--:B---3--:R-:W-:Y:S02]  /*18f00*/  FFMA R173, R164, R178.reuse, R102 ;  /* 0x000000b2a4ad7223 */ /* 0x088fe40000000066 */
[-C--:B------:R-:W-:Y:S01]  /*18f10*/  FFMA R174, R162, R178.reuse, R110 ;  /* 0x000000b2a2ae7223 */ /* 0x080fe2000000006e */
[----:B------:R-:W0:Y:S01]  /*18f20*/  LDS R102, [R151+0x2db4] ;  /* 0x002db40097667984 */ /* 0x000e220000000800 */
[-C--:B------:R-:W-:Y:S02]  /*18f30*/  FFMA R90, R163, R178.reuse, R90 ;  /* 0x000000b2a35a7223 */ /* 0x080fe4000000005a */
[-C--:B------:R-:W-:Y:S01]  /*18f40*/  FFMA R114, R172, R178.reuse, R114 ;  /* 0x000000b2ac727223 */ /* 0x080fe20000000072 */
[----:B------:R-:W3:Y:S01]  /*18f50*/  LDS R110, [R151+0x2dbc] ;  /* 0x002dbc00976e7984 */ /* 0x000ee20000000800 */
        /* <DEDUP_REMOVED lines=28> */
[-C--:B------:R-:W-:Y:S01]  /*19120*/  FFMA R83, R157, R156.reuse, R83 ;  /* 0x0000009c9d537223 */ /* 0x080fe20000000053 */
[----:B------:R-:W1:Y:S01]  /*19130*/  LDS R107, [R151+0x2f88] ;  /* 0x002f8800976b7984 */ /* 0x000e620000000800 */
[-C--:B------:R-:W-:Y:S02]  /*19140*/  FFMA R87, R150, R156.reuse, R87 ;  /* 0x0000009c96577223 */ /* 0x080fe40000000057 */
[----:B------:R-:W-:-:S02]  /*19150*/  FFMA R91, R126, R156, R91 ;  /* 0x0000009c7e5b7223 */ /* 0x000fc4000000005b */
[----:B------:R-:W-:Y:S02]  /*19160*/  FFMA R95, R127, R156, R95 ;  /* 0x0000009c7f5f7223 */ /* 0x000fe4000000005f */
[-C--:B------:R-:W-:Y:S02]  /*19170*/  FFMA R156, R158, R152.reuse, R111 ;  /* 0x000000989e9c7223 */ /* 0x080fe4000000006f */
[----:B------:R-:W4:Y:S01]  /*19180*/  LDS R111, [R151+0x2f90] ;  /* 0x002f9000976f7984 */ /* 0x000f220000000800 */
[----:B------:R-:W-:Y:S02]  /*19190*/  FFMA R123, R168, R152, R123 ;  /* 0x00000098a87b7223 */ /* 0x000fe4000000007b */
[----:B0-----:R-:W-:Y:S02]  /*191a0*/  FFMA R132, R172, R102, R132 ;  /* 0x00000066ac847223 */ /* 0x001fe40000000084 */
[----:B------:R-:W-:Y:S02]  /*191b0*/  FFMA R129, R166, R152, R129 ;  /* 0x00000098a6817223 */ /* 0x000fe40000000081 */
[----:B------:R-:W-:-:S02]  /*191c0*/  FFMA R136, R171, R102, R136 ;  /* 0x00000066ab887223 */ /* 0x000fc40000000088 */
[-C--:B---3--:R-:W-:Y:S02]  /*191d0*/  FFMA R172, R172, R110.reuse, R133 ;  /* 0x0000006eacac7223 */ /* 0x088fe40000000085 */
[----:B------:R-:W-:Y:S01]  /*191e0*/  FFMA R171, R171, R110, R137 ;  /* 0x0000006eabab7223 */ /* 0x000fe20000000089 */
[----:B------:R-:W0:Y:S01]  /*191f0*/  LDS R133, [R151+0x315c] ;  /* 0x00315c0097857984 */ /* 0x000e220000000800 */
[-C--:B------:R-:W-:Y:S02]  /*19200*/  FFMA R115, R154, R152.reuse, R115 ;  /* 0x000000989a737223 */ /* 0x080fe40000000073 */
[-C--:B------:R-:W-:Y:S01]  /*19210*/  FFMA R119, R169, R152.reuse, R119 ;  /* 0x00000098a9777223 */ /* 0x080fe20000000077 */
        /* <DEDUP_REMOVED lines=11> */
[----:B------:R-:W-:Y:S01]  /*192d0*/  FFMA R155, R162, R110, R129 ;  /* 0x0000006ea29b7223 */ /* 0x000fe20000000081 */
[----:B------:R-:W0:Y:S01]  /*192e0*/  LDS R123, [R151+0x3330] ;  /* 0x00333000977b7984 */ /* 0x000e220000000800 */
[----:B-1----:R-:W-:-:S03]  /*192f0*/  FFMA R140, R168, R107, R140 ;  /* 0x0000006ba88c7223 */ /* 0x002fc6000000008c */
[----:B------:R-:W1:Y:S01]  /*19300*/  LDS R129, [R151+0x3338] ;  /* 0x0033380097817984 */ /* 0x000e620000000800 */
[----:B----4-:R-:W-:Y:S02]  /*19310*/  FFMA R168, R168, R111, R141 ;  /* 0x0000006fa8a87223 */ /* 0x010fe4000000008d */
[----:B------:R-:W-:Y:S01]  /*19320*/  FFMA R219, R181, R222, R227 ;  /* 0x000000deb5db7223 */ /* 0x000fe200000000e3 */
[----:B------:R-:W4:Y:S04]  /*19330*/  LDS R141, [R151+0x3504] ;  /* 0x00350400978d7984 */ /* 0x000f280000000800 */
[----:B------:R-:W1:Y:S01]  /*19340*/  LDS R227, [R151+0x350c] ;  /* 0x00350c0097e37984 */ /* 0x000e620000000800 */
[C---:B------:R-:W-:Y:S02]  /*19350*/  FFMA R106, R170.reuse, R102, R106 ;  /* 0x00000066aa6a7223 */ /* 0x040fe4000000006a */
        /* <DEDUP_REMOVED lines=13> */
[C---:B0-----:R-:W-:Y:S02]  /*19430*/  FFMA R132, R133.reuse, R165, R132 ;  /* 0x000000a585847223 */ /* 0x041fe40000000084 */
[C---:B------:R-:W-:Y:S02]  /*19440*/  FFMA R136, R133.reuse, R164, R136 ;  /* 0x000000a485887223 */ /* 0x040fe40000000088 */
[C---:B------:R-:W-:Y:S02]  /*19450*/  FFMA R140, R133.reuse, R163, R140 ;  /* 0x000000a3858c7223 */ /* 0x040fe4000000008c */
[----:B------:R-:W-:Y:S02]  /*19460*/  FFMA R170, R133, R162, R170 ;  /* 0x000000a285aa7223 */ /* 0x000fe400000000aa */
[C---:B---3--:R-:W-:Y:S02]  /*19470*/  FFMA R172, R137.reuse, R165, R172 ;  /* 0x000000a589ac7223 */ /* 0x048fe400000000ac */
        /* <DEDUP_REMOVED lines=11> */
[----:B-1----:R-:W-:Y:S02]  /*19530*/  FFMA R172, R129, R161, R172 ;  /* 0x000000a181ac7223 */ /* 0x002fe400000000ac */
[----:B----4-:R-:W-:-:S02]  /*19540*/  FFMA R132, R141, R157, R132 ;  /* 0x0000009d8d847223 */ /* 0x010fc40000000084 */
[C---:B------:R-:W-:Y:S02]  /*19550*/  FFMA R136, R141.reuse, R150, R136 ;  /* 0x000000968d887223 */ /* 0x040fe40000000088 */
[C---:B------:R-:W-:Y:S02]  /*19560*/  FFMA R140, R141.reuse, R126, R140 ;  /* 0x0000007e8d8c7223 */ /* 0x040fe4000000008c */
[----:B------:R-:W-:Y:S02]  /*19570*/  FFMA R137, R141, R127, R137 ;  /* 0x0000007f8d897223 */ /* 0x000fe40000000089 */
[----:B------:R-:W-:Y:S02]  /*19580*/  FFMA R141, R227, R157, R172 ;  /* 0x0000009de38d7223 */ /* 0x000fe400000000ac */
[----:B--2---:R-:W-:Y:S02]  /*19590*/  IMAD R172, R53, 0x31, R167 ;  /* 0x0000003135ac7824 */ /* 0x004fe400078e02a7 */
[----:B------:R-:W2:Y:S01]  /*195a0*/  LDL.LU R53, [R1+0x60] ;  /* 0x0000600001357983 */ /* 0x000ea20000300800 */
[----:B------:R-:W-:-:S02]  /*195b0*/  FFMA R114, R165, R102, R114 ;  /* 0x00000066a5727223 */ /* 0x000fc40000000072 */
[-C--:B------:R-:W-:Y:S02]  /*195c0*/  FFMA R118, R164, R102.reuse, R118 ;  /* 0x00000066a4767223 */ /* 0x080fe40000000076 */
[-C--:B------:R-:W-:Y:S02]  /*195d0*/  FFMA R122, R163, R102.reuse, R122 ;  /* 0x00000066a37a7223 */ /* 0x080fe4000000007a */
[----:B------:R-:W-:Y:S01]  /*195e0*/  FFMA R128, R162, R102, R128 ;  /* 0x00000066a2807223 */ /* 0x000fe20000000080 */
[----:B------:R-:W-:Y:S01]  /*195f0*/  LEA R169, R44, R167, 0x3 ;  /* 0x000000a72ca97211 */ /* 0x000fe200078e18ff */
[-C--:B------:R-:W-:Y:S01]  /*19600*/  FFMA R114, R161, R107.reuse, R114 ;  /* 0x0000006ba1727223 */ /* 0x080fe20000000072 */
[----:B------:R-:W-:Y:S01]  /*19610*/  LDS R240, [R172.X4+0x3c54] ;  /* 0x003c5400acf07984 */ /* 0x000fe20000004800 */
[-C--:B------:R-:W-:Y:S02]  /*19620*/  FFMA R118, R160, R107.reuse, R118 ;  /* 0x0000006ba0767223 */ /* 0x080fe40000000076 */
[-C--:B------:R-:W-:Y:S01]  /*19630*/  FFMA R122, R159, R107.reuse, R122 ;  /* 0x0000006b9f7a7223 */ /* 0x080fe2000000007a */
[----:B------:R-:W-:Y:S01]  /*19640*/  LDS R176, [R169.X4+0x3c0] ;  /* 0x0003c000a9b07984 */ /* 0x000fe20000004800 */
[----:B------:R-:W-:-:S02]  /*19650*/  FFMA R128, R158, R107, R128 ;  /* 0x0000006b9e807223 */ /* 0x000fc40000000080 */
[C---:B------:R-:W-:Y:S01]  /*19660*/  FFMA R114, R133.reuse, R157, R114 ;  /* 0x0000009d85727223 */ /* 0x040fe20000000072 */
[----:B------:R-:W-:Y:S01]  /*19670*/  LDS R178, [R169.X4+0x10] ;  /* 0x00001000a9b27984 */ /* 0x000fe20000004800 */
[C---:B------:R-:W-:Y:S02]  /*19680*/  FFMA R118, R133.reuse, R150, R118 ;  /* 0x0000009685767223 */ /* 0x040fe40000000076 */
[C---:B------:R-:W-:Y:S01]  /*19690*/  FFMA R122, R133.reuse, R126, R122 ;  /* 0x0000007e857a7223 */ /* 0x040fe2000000007a */
[----:B------:R-:W-:Y:S01]  /*196a0*/  LDS R163, [R169.X4+0x2850] ;  /* 0x00285000a9a37984 */ /* 0x000fe20000004800 */
[----:B------:R-:W-:-:S03]  /*196b0*/  FFMA R128, R133, R127, R128 ;  /* 0x0000007f85807223 */ /* 0x000fc60000000080 */
[----:B------:R-:W0:Y:S01]  /*196c0*/  LDS R133, [R151+0x36d8] ;  /* 0x0036d80097857984 */ /* 0x000e220000000800 */
[-C--:B------:R-:W-:Y:S02]  /*196d0*/  FFMA R173, R150, R102.reuse, R173 ;  /* 0x0000006696ad7223 */ /* 0x080fe400000000ad */
[----:B------:R-:W-:Y:S01]  /*196e0*/  FFMA R174, R127, R102, R174 ;  /* 0x000000667fae7223 */ /* 0x000fe200000000ae */
[----:B------:R-:W-:Y:S01]  /*196f0*/  LDS R151, [R169.X4+0x1600] ;  /* 0x00160000a9977984 */ /* 0x000fe20000004800 */
[----:B------:R-:W-:Y:S02]  /*19700*/  FFMA R171, R129, R160, R171 ;  /* 0x000000a081ab7223 */ /* 0x000fe400000000ab */
[-C--:B------:R-:W-:Y:S01]  /*19710*/  FFMA R98, R157, R102.reuse, R98 ;  /* 0x000000669d627223 */ /* 0x080fe20000000062 */
[----:B------:R-:W3:Y:S01]  /*19720*/  LDL.LU R44, [R1+0x44] ;  /* 0x00004400012c7983 */ /* 0x000ee20000300800 */
[C---:B------:R-:W-:Y:S02]  /*19730*/  FFMA R177, R126.reuse, R102, R177 ;  /* 0x000000667eb17223 */ /* 0x040fe400000000b1 */
[----:B------:R-:W-:Y:S01]  /*19740*/  FFMA R153, R126, R110, R153 ;  /* 0x0000006e7e997223 */ /* 0x000fe20000000099 */
[----:B------:R-:W-:Y:S01]  /*19750*/  LDS R154, [R169.X4+0xeb0] ;  /* 0x000eb000a99a7984 */ /* 0x000fe20000004800 */
[----:B------:R-:W-:-:S02]  /*19760*/  FFMA R168, R129, R159, R168 ;  /* 0x0000009f81a87223 */ /* 0x000fc400000000a8 */
[----:B------:R-:W-:Y:S01]  /*19770*/  FFMA R221, R179, R222, R220 ;  /* 0x000000deb3dd7223 */ /* 0x000fe200000000dc */
[----:B------:R-:W-:Y:S01]  /*19780*/  LDS R170, [R169.X4+0x1258] ;  /* 0x00125800a9aa7984 */ /* 0x000fe20000004800 */
[----:B------:R-:W-:Y:S02]  /*19790*/  FFMA R159, R129, R158, R175 ;  /* 0x0000009e819f7223 */ /* 0x000fe400000000af */
[----:B------:R-:W-:Y:S01]  /*197a0*/  FFMA R220, R180, R222, R223 ;  /* 0x000000deb4dc7223 */ /* 0x000fe200000000df */
[----:B------:R-:W1:Y:S01]  /*197b0*/  LDS R175, [R169.X4+0x3b8] ;  /* 0x0003b800a9af7984 */ /* 0x000e620000004800 */
[-C--:B------:R-:W-:Y:S02]  /*197c0*/  FFMA R99, R157, R110.reuse, R99 ;  /* 0x0000006e9d637223 */ /* 0x080fe40000000063 */
[-C--:B------:R-:W-:Y:S01]  /*197d0*/  FFMA R103, R150, R110.reuse, R103 ;  /* 0x0000006e96677223 */ /* 0x080fe20000000067 */
[----:B------:R-:W-:Y:S01]  /*197e0*/  LDS R158, [R169.X4+0x1d58] ;  /* 0x001d5800a99e7984 */ /* 0x000fe20000004800 */
[----:B------:R-:W-:-:S02]  /*197f0*/  FFMA R156, R127, R110, R156 ;  /* 0x0000006e7f9c7223 */ /* 0x000fc4000000009c */
[----:B------:R-:W-:Y:S01]  /*19800*/  FFMA R102, R180, R107, R173 ;  /* 0x0000006bb4667223 */ /* 0x000fe200000000ad */
[----:B------:R-:W-:Y:S01]  /*19810*/  LDS R157, [R169.X4+0x1d50] ;  /* 0x001d5000a99d7984 */ /* 0x000fe20000004800 */
[----:B------:R-:W-:Y:S02]  /*19820*/  FFMA R223, R181, R189, R184 ;  /* 0x000000bdb5df7223 */ /* 0x000fe400000000b8 */
[-C--:B------:R-:W-:Y:S01]  /*19830*/  FFMA R110, R182, R107.reuse, R174 ;  /* 0x0000006bb66e7223 */ /* 0x080fe200000000ae */
[----:B------:R-:W4:Y:S01]  /*19840*/  LDS R173, [R169.X4+0x760] ;  /* 0x00076000a9ad7984 */ /* 0x000f220000004800 */
[-C--:B------:R-:W-:Y:S02]  /*19850*/  FFMA R98, R179, R107.reuse, R98 ;  /* 0x0000006bb3627223 */ /* 0x080fe40000000062 */
[----:B------:R-:W-:Y:S01]  /*19860*/  FFMA R106, R181, R107, R177 ;  /* 0x0000006bb56a7223 */ /* 0x000fe200000000b1 */
[----:B------:R-:W1:Y:S01]  /*19870*/  LDS R174, [R169.X4+0x768] ;  /* 0x00076800a9ae7984 */ /* 0x000e620000004800 */
[----:B------:R-:W-:-:S02]  /*19880*/  FFMA R184, R227, R150, R171 ;  /* 0x00000096e3b87223 */ /* 0x000fc400000000ab */
[----:B------:R-:W-:Y:S01]  /*19890*/  FFMA R107, R181, R111, R153 ;  /* 0x0000006fb56b7223 */ /* 0x000fe20000000099 */
[----:B------:R-:W-:Y:S04]  /*198a0*/  LDS R171, [R169.X4+0x2bf0] ;  /* 0x002bf000a9ab7984 */ /* 0x000fe80000004800 */
[----:B------:R-:W1:Y:S01]  /*198b0*/  LDS R153, [R169.X4+0x1608] ;  /* 0x00160800a9997984 */ /* 0x000e620000004800 */
[----:B------:R-:W-:Y:S02]  /*198c0*/  FFMA R222, R182, R222, R230 ;  /* 0x000000deb6de7223 */ /* 0x000fe400000000e6 */
[----:B0-----:R-:W-:Y:S01]  /*198d0*/  FFMA R230, R133, R182, R137 ;  /* 0x000000b685e67223 */ /* 0x001fe20000000089 */
[----:B------:R-:W-:Y:S01]  /*198e0*/  LDS R177, [R169.X4+0x18] ;  /* 0x00001800a9b17984 */ /* 0x000fe20000004800 */
[----:B------:R-:W-:-:S02]  /*198f0*/  FFMA R224, R180, R189, R224 ;  /* 0x000000bdb4e07223 */ /* 0x000fc400000000e0 */
[----:B------:R-:W-:Y:S01]  /*19900*/  FFMA R103, R180, R111, R103 ;  /* 0x0000006fb4677223 */ /* 0x000fe20000000067 */
[----:B------:R2:W-:Y:S01]  /*19910*/  STL [R1], R230 ;  /* 0x000000e601007387 */ /* 0x0005e20000100800 */
[-C--:B------:R-:W-:Y:S02]  /*19920*/  FFMA R118, R123, R180.reuse, R118 ;  /* 0x000000b47b767223 */ /* 0x080fe40000000076 */
[-C--:B------:R-:W-:Y:S01]  /*19930*/  FFMA R119, R129, R180.reuse, R119 ;  /* 0x000000b481777223 */ /* 0x080fe20000000077 */
[----:B------:R-:W-:Y:S01]  /*19940*/  LDS R150, [R169.X4+0xeb8] ;  /* 0x000eb800a9967984 */ /* 0x000fe20000004800 */
[-C--:B------:R-:W-:Y:S02]  /*19950*/  FFMA R136, R133, R180.reuse, R136 ;  /* 0x000000b485887223 */ /* 0x080fe40000000088 */
[----:B------:R-:W-:Y:S01]  /*19960*/  FFMA R137, R183, R180, R184 ;  /* 0x000000b4b7897223 */ /* 0x000fe200000000b8 */
[----:B------:R-:W-:Y:S04]  /*19970*/  LDS R160, [R169.X4+0x2100] ;  /* 0x00210000a9a07984 */ /* 0x000fe80000004800 */
[----:B------:R-:W3:Y:S01]  /*19980*/  LDL.LU R180, [R1+0x78] ;  /* 0x0000780001b47983 */ /* 0x000ee20000300800 */
[----:B------:R-:W-:-:S02]  /*19990*/  FFMA R209, R182, R209, R185 ;  /* 0x000000d1b6d17223 */ /* 0x000fc400000000b9 */
[C---:B------:R-:W-:Y:S01]  /*199a0*/  FFMA R185, R227.reuse, R126, R168 ;  /* 0x0000007ee3b97223 */ /* 0x040fe200000000a8 */
[----:B------:R-:W-:Y:S01]  /*199b0*/  LDS R166, [R169.X4+0x24a0] ;  /* 0x0024a000a9a67984 */ /* 0x000fe20000004800 */
[----:B------:R-:W-:Y:S02]  /*199c0*/  FFMA R227, R227, R127, R159 ;  /* 0x0000007fe3e37223 */ /* 0x000fe4000000009f */
[C---:B------:R-:W-:Y:S01]  /*199d0*/  FFMA R132, R133.reuse, R179, R132 ;  /* 0x000000b385847223 */ /* 0x040fe20000000084 */
[----:B------:R-:W0:Y:S01]  /*199e0*/  LDS R126, [R169.X4+0xb10] ;  /* 0x000b1000a97e7984 */ /* 0x000e220000004800 */
[----:B------:R-:W-:Y:S02]  /*199f0*/  FFMA R140, R133, R181, R140 ;  /* 0x000000b5858c7223 */ /* 0x000fe4000000008c */
[C---:B------:R-:W-:Y:S01]  /*19a00*/  FFMA R114, R123.reuse, R179, R114 ;  /* 0x000000b37b727223 */ /* 0x040fe20000000072 */
[----:B------:R-:W-:Y:S01]  /*19a10*/  LDS R168, [R169.X4+0x1260] ;  /* 0x00126000a9a87984 */ /* 0x000fe20000004800 */
[----:B------:R-:W-:-:S02]  /*19a20*/  FFMA R122, R123, R181, R122 ;  /* 0x000000b57b7a7223 */ /* 0x000fc4000000007a */
[-C--:B------:R-:W-:Y:S01]  /*19a30*/  FFMA R128, R123, R182.reuse, R128 ;  /* 0x000000b67b807223 */ /* 0x080fe20000000080 */
[----:B------:R-:W-:Y:S01]  /*19a40*/  LDS R159, [R169.X4+0x20f8] ;  /* 0x0020f800a99f7984 */ /* 0x000fe20000004800 */
[----:B------:R-:W-:Y:S02]  /*19a50*/  FFMA R133, R183, R179, R141 ;  /* 0x000000b3b7857223 */ /* 0x000fe4000000008d */
[-C--:B------:R-:W-:Y:S01]  /*19a60*/  FFMA R123, R129, R181.reuse, R152 ;  /* 0x000000b5817b7223 */ /* 0x080fe20000000098 */
[----:B------:R-:W-:Y:S01]  /*19a70*/  LDS R161, [R169.X4+0x24a8] ;  /* 0x0024a800a9a17984 */ /* 0x000fe20000004800 */
[C---:B------:R-:W-:Y:S02]  /*19a80*/  FFMA R141, R183.reuse, R181, R185 ;  /* 0x000000b5b78d7223 */ /* 0x040fe400000000b9 */
[----:B------:R-:W-:Y:S01]  /*19a90*/  FFMA R181, R183, R182, R227 ;  /* 0x000000b6b7b57223 */ /* 0x000fe200000000e3 */
[----:B------:R-:W0:Y:S01]  /*19aa0*/  LDS R152, [R169.X4+0xb08] ;  /* 0x000b0800a9987984 */ /* 0x000e220000004800 */
[----:B------:R-:W-:-:S02]  /*19ab0*/  FFMA R99, R179, R111, R99 ;  /* 0x0000006fb3637223 */ /* 0x000fc40000000063 */
[----:B------:R-:W-:Y:S01]  /*19ac0*/  FFMA R115, R129, R179, R115 ;  /* 0x000000b381737223 */ /* 0x000fe20000000073 */
[----:B------:R-:W0:Y:S01]  /*19ad0*/  LDS R162, [R169.X4+0x2848] ;  /* 0x00284800a9a27984 */ /* 0x000e220000004800 */
[----:B------:R-:W-:-:S03]  /*19ae0*/  FFMA R235, R240, R176, R56 ;  /* 0x000000b0f0eb7223 */ /* 0x000fc60000000038 */
[----:B------:R-:W3:Y:S01]  /*19af0*/  LDL.LU R179, [R1+0x48] ;  /* 0x0000480001b37983 */ /* 0x000ee20000300800 */
[----:B-1----:R-:W-:-:S03]  /*19b00*/  FFMA R236, R240, R175, R57 ;  /* 0x000000aff0ec7223 */ /* 0x002fc60000000039 */
[----:B------:R-:W-:Y:S01]  /*19b10*/  STL [R1+0x24], R181 ;  /* 0x000024b501007387 */ /* 0x000fe20000100800 */
[----:B----4-:R-:W-:-:S03]  /*19b20*/  FFMA R252, R240, R173, R52 ;  /* 0x000000adf0fc7223 */ /* 0x010fc60000000034 */
[----:B------:R-:W4:Y:S01]  /*19b30*/  LDL.LU R56, [R1+0x7c] ;  /* 0x00007c0001387983 */ /* 0x000f220000300800 */
[----:B------:R-:W-:-:S03]  /*19b40*/  FFMA R251, R240, R174, R51 ;  /* 0x000000aef0fb7223 */ /* 0x000fc60000000033 */
[----:B------:R-:W4:Y:S01]  /*19b50*/  LDL.LU R57, [R1+0x4c] ;  /* 0x00004c0001397983 */ /* 0x000f220000300800 */
[----:B------:R-:W-:-:S03]  /*19b60*/  FFMA R246, R240, R153, R215 ;  /* 0x00000099f0f67223 */ /* 0x000fc600000000d7 */
[----:B------:R-:W4:Y:S01]  /*19b70*/  LDL.LU R52, [R1+0x18] ;  /* 0x0000180001347983 */ /* 0x000f220000300800 */
[----:B------:R-:W-:-:S03]  /*19b80*/  FFMA R241, R240, R163, R101 ;  /* 0x000000a3f0f17223 */ /* 0x000fc60000000065 */
[----:B------:R-:W4:Y:S01]  /*19b90*/  LDL.LU R51, [R1+0x14] ;  /* 0x0000140001337983 */ /* 0x000f220000300800 */
[C---:B------:R-:W-:Y:S02]  /*19ba0*/  FFMA R247, R240.reuse, R151, R211 ;  /* 0x00000097f0f77223 */ /* 0x040fe400000000d3 */
[C---:B------:R-:W-:Y:S01]  /*19bb0*/  FFMA R215, R240.reuse, R158, R67 ;  /* 0x0000009ef0d77223 */ /* 0x040fe20000000043 */
[----:B------:R-:W1:Y:S01]  /*19bc0*/  LDS R127, [R169.X4+0x2bf8] ;  /* 0x002bf800a97f7984 */ /* 0x000e620000004800 */
[----:B------:R-:W-:-:S03]  /*19bd0*/  FFMA R211, R240, R157, R66 ;  /* 0x0000009df0d37223 */ /* 0x000fc60000000042 */
[----:B------:R-:W0:Y:S04]  /*19be0*/  LDS R165, [R169.X4+0x2f98] ;  /* 0x002f9800a9a57984 */ /* 0x000e280000004800 */
[----:B------:R-:W-:Y:S01]  /*19bf0*/  LDS R164, [R169.X4+0x2fa0] ;  /* 0x002fa000a9a47984 */ /* 0x000fe20000004800 */
[----:B--2---:R-:W-:-:S03]  /*19c00*/  FFMA R230, R240, R178, R53 ;  /* 0x000000b2f0e67223 */ /* 0x004fc60000000035 */
[----:B------:R-:W-:Y:S01]  /*19c10*/  LDS R183, [R172.X4+0x6130] ;  /* 0x00613000acb77984 */ /* 0x000fe20000004800 */
[----:B------:R-:W-:-:S03]  /*19c20*/  FFMA R53, R240, R171, R116 ;  /* 0x000000abf0357223 */ /* 0x000fc60000000074 */
[----:B------:R-:W2:Y:S04]  /*19c30*/  LDL.LU R116, [R1+0x80] ;  /* 0x0000800001747983 */ /* 0x000ea80000300800 */
[----:B------:R-:W2:Y:S04]  /*19c40*/  LDL.LU R101, [R1+0x50] ;  /* 0x0000500001657983 */ /* 0x000ea80000300800 */
[----:B------:R-:W2:Y:S04]  /*19c50*/  LDL.LU R67, [R1+0x20] ;  /* 0x0000200001437983 */ /* 0x000ea80000300800 */
[----:B------:R-:W2:Y:S01]  /*19c60*/  LDL.LU R66, [R1+0x1c] ;  /* 0x00001c0001427983 */ /* 0x000ea20000300800 */
[----:B------:R-:W-:-:S02]  /*19c70*/  FFMA R111, R182, R111, R156 ;  /* 0x0000006fb66f7223 */ /* 0x000fc4000000009c */
[----:B------:R-:W-:Y:S01]  /*19c80*/  FFMA R129, R129, R182, R155 ;  /* 0x000000b681817223 */ /* 0x000fe2000000009b */
[----:B------:R-:W3:Y:S04]  /*19c90*/  LDS R156, [R169.X4+0x19b0] ;  /* 0x0019b000a99c7984 */ /* 0x000ee80000004800 */
[----:B------:R-:W3:Y:S01]  /*19ca0*/  LDS R155, [R169.X4+0x19a8] ;  /* 0x0019a800a99b7984 */ /* 0x000ee20000004800 */
[----:B------:R-:W-:Y:S02]  /*19cb0*/  FFMA R189, R182, R189, R231 ;  /* 0x000000bdb6bd7223 */ /* 0x000fe400000000e7 */
[C---:B0-----:R-:W-:Y:S01]  /*19cc0*/  FFMA R239, R240.reuse, R126, R37 ;  /* 0x0000007ef0ef7223 */ /* 0x041fe20000000025 */
[----:B------:R-:W-:Y:S04]  /*19cd0*/  LDS R231, [R172.X4+0x4894] ;  /* 0x00489400ace77984 */ /* 0x000fe80000004800 */
[----:B------:R-:W0:Y:S01]  /*19ce0*/  LDS R37, [R172.X4+0x54d4] ;  /* 0x0054d400ac257984 */ /* 0x000e220000004800 */
[----:B------:R-:W-:-:S03]  /*19cf0*/  FFMA R249, R240, R152, R38 ;  /* 0x00000098f0f97223 */ /* 0x000fc60000000026 */
[----:B------:R-:W3:Y:S01]  /*19d00*/  LDS R38, [R172.X4+0x6114] ;  /* 0x00611400ac267984 */ /* 0x000ee20000004800 */
[C---:B------:R-:W-:Y:S02]  /*19d10*/  FFMA R248, R240.reuse, R168, R197 ;  /* 0x000000a8f0f87223 */ /* 0x040fe400000000c5 */
[C---:B---3--:R-:W-:Y:S01]  /*19d20*/  FFMA R227, R240.reuse, R177, R44 ;  /* 0x000000b1f0e37223 */ /* 0x048fe2000000002c */
[----:B------:R-:W-:Y:S01]  /*19d30*/  LDS R181, [R172.X4+0x48b0] ;  /* 0x0048b000acb57984 */ /* 0x000fe20000004800 */
[C---:B------:R-:W-:Y:S02]  /*19d40*/  FFMA R238, R240.reuse, R154, R22 ;  /* 0x0000009af0ee7223 */ /* 0x040fe40000000016 */
[C---:B------:R-:W-:Y:S01]  /*19d50*/  FFMA R237, R240.reuse, R150, R21 ;  /* 0x00000096f0ed7223 */ /* 0x040fe20000000015 */
[----:B------:R-:W-:Y:S01]  /*19d60*/  LDS R182, [R172.X4+0x54f0] ;  /* 0x0054f000acb67984 */ /* 0x000fe20000004800 */
[C---:B------:R-:W-:Y:S02]  /*19d70*/  FFMA R149, R240.reuse, R170, R149 ;  /* 0x000000aaf0957223 */ /* 0x040fe40000000095 */
[----:B------:R-:W-:-:S02]  /*19d80*/  FFMA R244, R240, R166, R84 ;  /* 0x000000a6f0f47223 */ /* 0x000fc40000000054 */
[C---:B------:R-:W-:Y:S02]  /*19d90*/  FFMA R243, R240.reuse, R161, R85 ;  /* 0x000000a1f0f37223 */ /* 0x040fe40000000055 */
[C---:B------:R-:W-:Y:S02]  /*19da0*/  FFMA R242, R240.reuse, R162, R100 ;  /* 0x000000a2f0f27223 */ /* 0x040fe40000000064 */
[C---:B-1----:R-:W-:Y:S02]  /*19db0*/  FFMA R44, R240.reuse, R127, R117 ;  /* 0x0000007ff02c7223 */ /* 0x042fe40000000075 */
[C---:B------:R-:W-:Y:S02]  /*19dc0*/  FFMA R250, R240.reuse, R165, R134 ;  /* 0x000000a5f0fa7223 */ /* 0x040fe40000000086 */
[C---:B------:R-:W-:Y:S02]  /*19dd0*/  FFMA R197, R240.reuse, R156, R202 ;  /* 0x0000009cf0c57223 */ /* 0x040fe400000000ca */
[----:B------:R-:W-:-:S02]  /*19de0*/  FFMA R202, R240, R160, R75 ;  /* 0x000000a0f0ca7223 */ /* 0x000fc4000000004b */
[C---:B------:R-:W-:Y:S02]  /*19df0*/  FFMA R245, R240.reuse, R155, R217 ;  /* 0x0000009bf0f57223 */ /* 0x040fe400000000d9 */
[C---:B------:R-:W-:Y:S02]  /*19e00*/  FFMA R217, R240.reuse, R159, R74 ;  /* 0x0000009ff0d97223 */ /* 0x040fe4000000004a */
[----:B------:R-:W-:Y:S02]  /*19e10*/  FFMA R240, R240, R164, R135 ;  /* 0x000000a4f0f07223 */ /* 0x000fe40000000087 */
[----:B------:R-:W-:Y:S01]  /*19e20*/  LDS R135, [R169.X4+0x1ec] ;  /* 0x0001ec00a9877984 */ /* 0x000fe20000004800 */
[----:B0-----:R-:W-:-:S03]  /*19e30*/  FFMA R85, R37, R127, R125 ;  /* 0x0000007f25557223 */ /* 0x001fc6000000007d */
[----:B------:R-:W-:Y:S01]  /*19e40*/  LDS R125, [R169.X4+0x1e4] ;  /* 0x0001e400a97d7984 */ /* 0x000fe20000004800 */
[----:B------:R-:W-:-:S03]  /*19e50*/  FFMA R21, R178, R231, R180 ;  /* 0x000000e7b2157223 */ /* 0x000fc600000000b4 */
[----:B------:R-:W0:Y:S01]  /*19e60*/  LDS R180, [R172.X4+0x3c70] ;  /* 0x003c7000acb47984 */ /* 0x000e220000004800 */
        /* <DEDUP_REMOVED lines=19> */
[----:B----4-:R-:W-:Y:S02]  /*19fa0*/  FFMA R56, R178, R37, R56 ;  /* 0x00000025b2387223 */ /* 0x010fe40000000038 */
[C---:B------:R-:W-:Y:S02]  /*19fb0*/  FFMA R75, R37.reuse, R163, R109 ;  /* 0x000000a3254b7223 */ /* 0x040fe4000000006d */
[C---:B------:R-:W-:Y:S01]  /*19fc0*/  FFMA R57, R37.reuse, R177, R57 ;  /* 0x000000b125397223 */ /* 0x040fe20000000039 */
[----:B------:R-:W1:Y:S01]  /*19fd0*/  LDS R109, [R172.X4+0x48cc] ;  /* 0x0048cc00ac6d7984 */ /* 0x000e620000004800 */
[C---:B------:R-:W-:Y:S02]  /*19fe0*/  FFMA R84, R37.reuse, R171, R124 ;  /* 0x000000ab25547223 */ /* 0x040fe4000000007c */
[C---:B------:R-:W-:Y:S01]  /*19ff0*/  FFMA R52, R37.reuse, R175, R52 ;  /* 0x000000af25347223 */ /* 0x040fe20000000034 */
[----:B------:R-:W-:Y:S01]  /*1a000*/  LDS R124, [R172.X4+0x48e8] ;  /* 0x0048e800ac7c7984 */ /* 0x000fe20000004800 */
[----:B------:R-:W-:-:S02]  /*1a010*/  FFMA R100, R37, R165, R142 ;  /* 0x000000a525647223 */ /* 0x000fc4000000008e */
[C---:B------:R-:W-:Y:S02]  /*1a020*/  FFMA R51, R37.reuse, R176, R51 ;  /* 0x000000b025337223 */ /* 0x040fe40000000033 */
[----:B------:R-:W-:Y:S02]  /*1a030*/  FFMA R108, R37, R164, R143 ;  /* 0x000000a4256c7223 */ /* 0x000fe4000000008f */
[C---:B------:R-:W-:Y:S02]  /*1a040*/  FFMA R232, R231.reuse, R127, R121 ;  /* 0x0000007fe7e87223 */ /* 0x040fe40000000079 */
[C---:B------:R-:W-:Y:S02]  /*1a050*/  FFMA R22, R231.reuse, R177, R179 ;  /* 0x000000b1e7167223 */ /* 0x040fe400000000b3 */
[----:B------:R-:W-:Y:S01]  /*1a060*/  FFMA R233, R231, R165, R138 ;  /* 0x000000a5e7e97223 */ /* 0x000fe2000000008a */
[----:B------:R-:W-:Y:S01]  /*1a070*/  LDS R179, [R172.X4+0x614c] ;  /* 0x00614c00acb37984 */ /* 0x000fe20000004800 */
[----:B------:R-:W-:-:S03]  /*1a080*/  FFMA R184, R38, R159, R80 ;  /* 0x0000009f26b87223 */ /* 0x000fc60000000050 */
[----:B------:R-:W-:Y:S01]  /*1a090*/  LDS R138, [R169.X4+0x58c] ;  /* 0x00058c00a98a7984 */ /* 0x000fe20000004800 */
        /* <DEDUP_REMOVED lines=20> */
[CC--:B------:R-:W-:Y:S02]  /*1a1e0*/  FFMA R104, R231.reuse, R162.reuse, R104 ;  /* 0x000000a2e7687223 */ /* 0x0c0fe40000000068 */
[C---:B------:R-:W-:Y:S02]  /*1a1f0*/  FFMA R105, R231.reuse, R163, R105 ;  /* 0x000000a3e7697223 */ /* 0x040fe40000000069 */
[----:B------:R-:W-:Y:S02]  /*1a200*/  FFMA R120, R231, R171, R120 ;  /* 0x000000abe7787223 */ /* 0x000fe40000000078 */
[----:B------:R-:W-:-:S02]  /*1a210*/  FFMA R80, R38, R162, R112 ;  /* 0x000000a226507223 */ /* 0x000fc40000000070 */
[----:B------:R-:W-:Y:S02]  /*1a220*/  FFMA R231, R231, R164, R139 ;  /* 0x000000a4e7e77223 */ /* 0x000fe4000000008b */
[C---:B------:R-:W-:Y:S01]  /*1a230*/  FFMA R112, R38.reuse, R165, R144 ;  /* 0x000000a526707223 */ /* 0x040fe20000000090 */
[----:B------:R-:W3:Y:S01]  /*1a240*/  LDS R139, [R169.X4+0x594] ;  /* 0x00059400a98b7984 */ /* 0x000ee20000004800 */
        /* <DEDUP_REMOVED lines=17> */
[C---:B0-----:R-:W-:Y:S02]  /*1a360*/  FFMA R230, R180.reuse, R125, R230 ;  /* 0x0000007db4e67223 */ /* 0x041fe400000000e6 */
[C---:B------:R-:W-:Y:S02]  /*1a370*/  FFMA R21, R125.reuse, R181, R21 ;  /* 0x000000b57d157223 */ /* 0x040fe40000000015 */
[----:B------:R-:W-:Y:S02]  /*1a380*/  FFMA R56, R125, R182, R56 ;  /* 0x000000b67d387223 */ /* 0x000fe40000000038 */
[-C--:B------:R-:W-:Y:S02]  /*1a390*/  FFMA R227, R180, R135.reuse, R227 ;  /* 0x00000087b4e37223 */ /* 0x080fe400000000e3 */
[----:B------:R-:W-:-:S02]  /*1a3a0*/  FFMA R22, R181, R135, R22 ;  /* 0x00000087b5167223 */ /* 0x000fc40000000016 */
[----:B------:R-:W-:Y:S02]  /*1a3b0*/  FFMA R142, R182, R135, R57 ;  /* 0x00000087b68e7223 */ /* 0x000fe40000000039 */
[----:B-1----:R-:W-:Y:S02]  /*1a3c0*/  FFMA R22, R176, R109, R22 ;  /* 0x0000006db0167223 */ /* 0x002fe40000000016 */
[-C--:B---3--:R-:W-:Y:S02]  /*1a3d0*/  FFMA R235, R180, R139.reuse, R235 ;  /* 0x0000008bb4eb7223 */ /* 0x088fe400000000eb */
[----:B------:R-:W-:Y:S02]  /*1a3e0*/  FFMA R51, R182, R139, R51 ;  /* 0x0000008bb6337223 */ /* 0x000fe40000000033 */
[----:B------:R-:W-:Y:S02]  /*1a3f0*/  FFMA R22, R139, R124, R22 ;  /* 0x0000007c8b167223 */ /* 0x000fe40000000016 */
[----:B--2---:R-:W-:-:S02]  /*1a400*/  FFMA R121, R38, R177, R101 ;  /* 0x000000b126797223 */ /* 0x004fc40000000065 */
[----:B------:R-:W0:Y:S01]  /*1a410*/  LDS R101, [R172.X4+0x3c8c] ;  /* 0x003c8c00ac657984 */ /* 0x000e220000004800 */
[----:B------:R-:W-:-:S03]  /*1a420*/  FFMA R37, R38, R176, R66 ;  /* 0x000000b026257223 */ /* 0x000fc60000000042 */
[----:B------:R-:W-:Y:S01]  /*1a430*/  LDS R177, [R172.X4+0x5528] ;  /* 0x00552800acb17984 */ /* 0x000fe20000004800 */
[C---:B------:R-:W-:Y:S02]  /*1a440*/  FFMA R66, R38.reuse, R160, R81 ;  /* 0x000000a026427223 */ /* 0x040fe40000000051 */
[----:B------:R-:W-:Y:S02]  /*1a450*/  FFMA R81, R38, R163, R113 ;  /* 0x000000a326517223 */ /* 0x000fe40000000071 */
[----:B------:R-:W1:Y:S01]  /*1a460*/  LDS R113, [R172.X4+0x550c] ;  /* 0x00550c00ac717984 */ /* 0x000e620000004800 */
[----:B------:R-:W-:Y:S02]  /*1a470*/  FFMA R117, R178, R38, R116 ;  /* 0x00000026b2757223 */ /* 0x000fe40000000074 */
[----:B------:R-:W-:Y:S01]  /*1a480*/  FFMA R144, R183, R135, R121 ;  /* 0x00000087b7907223 */ /* 0x000fe20000000079 */
[----:B------:R-:W2:Y:S01]  /*1a490*/  LDS R116, [R172.X4+0x3ca8] ;  /* 0x003ca800ac747984 */ /* 0x000ea20000004800 */
[----:B------:R-:W-:-:S03]  /*1a4a0*/  FFMA R134, R38, R175, R67 ;  /* 0x000000af26867223 */ /* 0x000fc60000000043 */
[----:B------:R-:W3:Y:S01]  /*1a4b0*/  LDS R178, [R172.X4+0x6168] ;  /* 0x00616800acb27984 */ /* 0x000ee20000004800 */
[----:B------:R-:W-:-:S03]  /*1a4c0*/  FFMA R67, R38, R161, R97 ;  /* 0x000000a126437223 */ /* 0x000fc60000000061 */
[----:B------:R-:W4:Y:S01]  /*1a4d0*/  LDS R121, [R172.X4+0x4904] ;  /* 0x00490400ac797984 */ /* 0x000f220000004800 */
[----:B------:R-:W-:Y:S02]  /*1a4e0*/  FFMA R97, R38, R127, R131 ;  /* 0x0000007f26617223 */ /* 0x000fe40000000083 */
[----:B------:R-:W-:Y:S01]  /*1a4f0*/  FFMA R38, R125, R183, R117 ;  /* 0x000000b77d267223 */ /* 0x000fe20000000075 */
[----:B------:R-:W-:Y:S04]  /*1a500*/  LDS R131, [R172.X4+0x6184] ;  /* 0x00618400ac837984 */ /* 0x000fe80000004800 */
[----:B------:R-:W3:Y:S04]  /*1a510*/  LDS R117, [R172.X4+0x3cc4] ;  /* 0x003cc400ac757984 */ /* 0x000ee80000004800 */
[----:B------:R-:W4:Y:S01]  /*1a520*/  LDS R125, [R172.X4+0x5544] ;  /* 0x00554400ac7d7984 */ /* 0x000f220000004800 */
[----:B------:R-:W-:-:S02]  /*1a530*/  FFMA R135, R175, R109, R21 ;  /* 0x0000006daf877223 */ /* 0x000fc40000000015 */
[----:B0-----:R-:W-:Y:S02]  /*1a540*/  FFMA R57, R175, R101, R230 ;  /* 0x00000065af397223 */ /* 0x001fe400000000e6 */
[----:B------:R-:W-:Y:S02]  /*1a550*/  FFMA R145, R183, R138, R134 ;  /* 0x0000008ab7917223 */ /* 0x000fe40000000086 */
[----:B------:R-:W-:Y:S01]  /*1a560*/  FFMA R135, R138, R124, R135 ;  /* 0x0000007c8a877223 */ /* 0x000fe20000000087 */
[----:B------:R-:W-:Y:S01]  /*1a570*/  LDS R134, [R172.X4+0x3ce0] ;  /* 0x003ce000ac867984 */ /* 0x000fe20000004800 */
[----:B------:R-:W-:Y:S02]  /*1a580*/  FFMA R230, R179, R173, R145 ;  /* 0x000000adb3e67223 */ /* 0x000fe40000000091 */
[C---:B-1----:R-:W-:Y:S02]  /*1a590*/  FFMA R143, R175.reuse, R113, R56 ;  /* 0x00000071af8f7223 */ /* 0x042fe40000000038 */
[----:B------:R-:W-:-:S02]  /*1a5a0*/  FFMA R175, R175, R179, R38 ;  /* 0x000000b3afaf7223 */ /* 0x000fc40000000026 */
[C---:B------:R-:W-:Y:S02]  /*1a5b0*/  FFMA R38, R176.reuse, R101, R227 ;  /* 0x00000065b0267223 */ /* 0x040fe400000000e3 */
[C---:B------:R-:W-:Y:S02]  /*1a5c0*/  FFMA R21, R176.reuse, R113, R142 ;  /* 0x00000071b0157223 */ /* 0x040fe4000000008e */
[----:B------:R-:W-:Y:S01]  /*1a5d0*/  FFMA R176, R176, R179, R144 ;  /* 0x000000b3b0b07223 */ /* 0x000fe20000000090 */
[----:B------:R-:W-:Y:S01]  /*1a5e0*/  MOV R145, R251 ;  /* 0x000000fb00917202 */ /* 0x000fe20000000f00 */
[----:B------:R-:W-:Y:S01]  /*1a5f0*/  FFMA R56, R182, R138, R52 ;  /* 0x0000008ab6387223 */ /* 0x000fe20000000034 */
[----:B------:R-:W-:Y:S01]  /*1a600*/  LDS R142, [R172.X4+0x5560] ;  /* 0x00556000ac8e7984 */ /* 0x000fe20000004800 */
[----:B------:R-:W-:-:S03]  /*1a610*/  FFMA R227, R181, R139, R54 ;  /* 0x0000008bb5e37223 */ /* 0x000fc60000000036 */
[----:B------:R-:W0:Y:S01]  /*1a620*/  LDS R52, [R169.X4+0x934] ;  /* 0x00093400a9347984 */ /* 0x000e220000004800 */
[----:B------:R-:W-:Y:S02]  /*1a630*/  FFMA R37, R183, R139, R37 ;  /* 0x0000008bb7257223 */ /* 0x000fe40000000025 */
[C---:B--2---:R-:W-:Y:S01]  /*1a640*/  FFMA R38, R139.reuse, R116, R38 ;  /* 0x000000748b267223 */ /* 0x044fe20000000026 */
[----:B------:R-:W-:Y:S01]  /*1a650*/  LDS R144, [R172.X4+0x61a0] ;  /* 0x0061a000ac907984 */ /* 0x000fe20000004800 */
[C---:B------:R-:W-:Y:S02]  /*1a660*/  FFMA R21, R139.reuse, R177, R21 ;  /* 0x000000b18b157223 */ /* 0x040fe40000000015 */
[----:B---3--:R-:W-:Y:S01]  /*1a670*/  FFMA R176, R139, R178, R176 ;  /* 0x000000b28bb07223 */ /* 0x008fe200000000b0 */
[----:B------:R-:W-:Y:S01]  /*1a680*/  MOV R139, R252 ;  /* 0x000000fc008b7202 */ /* 0x000fe20000000f00 */
[----:B----4-:R-:W-:Y:S01]  /*1a690*/  FFMA R251, R173, R121, R135 ;  /* 0x00000079adfb7223 */ /* 0x010fe20000000087 */
[----:B------:R-:W-:Y:S01]  /*1a6a0*/  LDS R54, [R169.X4+0x93c] ;  /* 0x00093c00a9367984 */ /* 0x000fe20000004800 */
[----:B------:R-:W-:-:S02]  /*1a6b0*/  FFMA R236, R180, R138, R236 ;  /* 0x0000008ab4ec7223 */ /* 0x000fc400000000ec */
[----:B------:R-:W-:Y:S01]  /*1a6c0*/  FFMA R55, R181, R138, R55 ;  /* 0x0000008ab5377223 */ /* 0x000fe20000000037 */
[----:B------:R-:W1:Y:S01]  /*1a6d0*/  LDS R135, [R172.X4+0x3cfc] ;  /* 0x003cfc00ac877984 */ /* 0x000e620000004800 */
[C---:B------:R-:W-:Y:S02]  /*1a6e0*/  FFMA R57, R138.reuse, R116, R57 ;  /* 0x000000748a397223 */ /* 0x040fe40000000039 */
[C---:B------:R-:W-:Y:S02]  /*1a6f0*/  FFMA R143, R138.reuse, R177, R143 ;  /* 0x000000b18a8f7223 */ /* 0x040fe4000000008f */
[----:B------:R-:W-:Y:S02]  /*1a700*/  FFMA R175, R138, R178, R175 ;  /* 0x000000b28aaf7223 */ /* 0x000fe400000000af */
[----:B------:R-:W2:Y:S01]  /*1a710*/  LDS R138, [R172.X4+0x4920] ;  /* 0x00492000ac8a7984 */ /* 0x000ea20000004800 */
[-C--:B------:R-:W-:Y:S02]  /*1a720*/  FFMA R235, R101, R174.reuse, R235 ;  /* 0x000000ae65eb7223 */ /* 0x080fe400000000eb */
[----:B------:R-:W-:-:S02]  /*1a730*/  FFMA R227, R109, R174, R227 ;  /* 0x000000ae6de37223 */ /* 0x000fc400000000e3 */
[-C--:B------:R-:W-:Y:S02]  /*1a740*/  FFMA R51, R113, R174.reuse, R51 ;  /* 0x000000ae71337223 */ /* 0x080fe40000000033 */
[----:B------:R-:W-:Y:S02]  /*1a750*/  FFMA R37, R179, R174, R37 ;  /* 0x000000aeb3257223 */ /* 0x000fe40000000025 */
[C---:B------:R-:W-:Y:S02]  /*1a760*/  FFMA R38, R174.reuse, R117, R38 ;  /* 0x00000075ae267223 */ /* 0x040fe40000000026 */
[C---:B------:R-:W-:Y:S02]  /*1a770*/  FFMA R22, R174.reuse, R121, R22 ;  /* 0x00000079ae167223 */ /* 0x040fe40000000016 */
[C---:B------:R-:W-:Y:S02]  /*1a780*/  FFMA R21, R174.reuse, R125, R21 ;  /* 0x0000007dae157223 */ /* 0x040fe40000000015 */
[----:B------:R-:W-:Y:S01]  /*1a790*/  FFMA R176, R174, R131, R176 ;  /* 0x00000083aeb07223 */ /* 0x000fe200000000b0 */
[----:B------:R-:W-:Y:S01]  /*1a7a0*/  MOV R174, R139 ;  /* 0x0000008b00ae7202 */ /* 0x000fe20000000f00 */
[-C--:B------:R-:W-:Y:S01]  /*1a7b0*/  FFMA R236, R101, R173.reuse, R236 ;  /* 0x000000ad65ec7223 */ /* 0x080fe200000000ec */
[----:B------:R-:W3:Y:S01]  /*1a7c0*/  LDS R139, [R172.X4+0x493c] ;  /* 0x00493c00ac8b7984 */ /* 0x000ee20000004800 */
[----:B------:R-:W-:-:S02]  /*1a7d0*/  FFMA R55, R109, R173, R55 ;  /* 0x000000ad6d377223 */ /* 0x000fc40000000037 */
[----:B------:R-:W-:Y:S02]  /*1a7e0*/  FFMA R56, R113, R173, R56 ;  /* 0x000000ad71387223 */ /* 0x000fe40000000038 */
[C---:B------:R-:W-:Y:S02]  /*1a7f0*/  FFMA R57, R173.reuse, R117, R57 ;  /* 0x00000075ad397223 */ /* 0x040fe40000000039 */
[C---:B------:R-:W-:Y:S02]  /*1a800*/  FFMA R252, R173.reuse, R125, R143 ;  /* 0x0000007dadfc7223 */ /* 0x040fe4000000008f */
[----:B------:R-:W-:Y:S01]  /*1a810*/  FFMA R175, R173, R131, R175 ;  /* 0x00000083adaf7223 */ /* 0x000fe200000000af */
[----:B------:R-:W-:Y:S01]  /*1a820*/  MOV R173, R145 ;  /* 0x0000009100ad7202 */ /* 0x000fe20000000f00 */
[----:B------:R-:W4:Y:S04]  /*1a830*/  LDS R143, [R172.X4+0x557c] ;  /* 0x00557c00ac8f7984 */ /* 0x000f280000004800 */
[----:B------:R1:W4:Y:S01]  /*1a840*/  LDS R145, [R172.X4+0x61bc] ;  /* 0x0061bc00ac917984 */ /* 0x0003220000004800 */
[----:B0-----:R-:W-:-:S02]  /*1a850*/  FFMA R57, R52, R134, R57 ;  /* 0x0000008634397223 */ /* 0x001fc40000000039 */
[-C--:B------:R-:W-:Y:S02]  /*1a860*/  FFMA R49, R181, R52.reuse, R49 ;  /* 0x00000034b5317223 */ /* 0x080fe40000000031 */
[-C--:B------:R-:W-:Y:S02]  /*1a870*/  FFMA R46, R182, R52.reuse, R46 ;  /* 0x00000034b62e7223 */ /* 0x080fe4000000002e */
[----:B-1----:R-:W-:Y:S02]  /*1a880*/  FFMA R172, R180, R52, R174 ;  /* 0x00000034b4ac7223 */ /* 0x002fe400000000ae */
[----:B------:R-:W-:Y:S02]  /*1a890*/  FFMA R174, R152, R135, R57 ;  /* 0x0000008798ae7223 */ /* 0x000fe40000000039 */
[----:B--2---:R-:W-:Y:S02]  /*1a8a0*/  FFMA R251, R52, R138, R251 ;  /* 0x0000008a34fb7223 */ /* 0x004fe400000000fb */
[----:B------:R-:W-:-:S02]  /*1a8b0*/  FFMA R42, R183, R52, R42 ;  /* 0x00000034b72a7223 */ /* 0x000fc4000000002a */
[-C--:B------:R-:W-:Y:S02]  /*1a8c0*/  FFMA R236, R116, R52.reuse, R236 ;  /* 0x0000003474ec7223 */ /* 0x080fe400000000ec */
[-C--:B------:R-:W-:Y:S02]  /*1a8d0*/  FFMA R55, R124, R52.reuse, R55 ;  /* 0x000000347c377223 */ /* 0x080fe40000000037 */
[-C--:B------:R-:W-:Y:S02]  /*1a8e0*/  FFMA R56, R177, R52.reuse, R56 ;  /* 0x00000034b1387223 */ /* 0x080fe40000000038 */
[----:B------:R-:W-:Y:S02]  /*1a8f0*/  FFMA R230, R178, R52, R230 ;  /* 0x00000034b2e67223 */ /* 0x000fe400000000e6 */
[C---:B------:R-:W-:Y:S02]  /*1a900*/  FFMA R252, R52.reuse, R142, R252 ;  /* 0x0000008e34fc7223 */ /* 0x040fe400000000fc */
[----:B------:R-:W-:-:S02]  /*1a910*/  FFMA R175, R52, R144, R175 ;  /* 0x0000009034af7223 */ /* 0x000fc400000000af */
[----:B------:R-:W-:Y:S01]  /*1a920*/  FFMA R52, R180, R54, R173 ;  /* 0x00000036b4347223 */ /* 0x000fe200000000ad */
[----:B------:R4:W-:Y:S01]  /*1a930*/  STL [R1+0x60], R174 ;  /* 0x000060ae01007387 */ /* 0x0009e20000100800 */
[----:B---3--:R-:W-:-:S03]  /*1a940*/  FFMA R57, R152, R139, R251 ;  /* 0x0000008b98397223 */ /* 0x008fc600000000fb */
[----:B------:R-:W0:Y:S01]  /*1a950*/  LDS R173, [R169.X4+0xcdc] ;  /* 0x000cdc00a9ad7984 */ /* 0x000e220000004800 */
        /* <DEDUP_REMOVED lines=8> */
[C---:B----4-:R-:W-:Y:S02]  /*1a9e0*/  FFMA R174, R152.reuse, R143, R252 ;  /* 0x0000008f98ae7223 */ /* 0x050fe400000000fc */
[----:B------:R-:W-:Y:S01]  /*1a9f0*/  FFMA R152, R152, R145, R175 ;  /* 0x0000009198987223 */ /* 0x000fe200000000af */
[----:B------:R-:W-:Y:S01]  /*1aa00*/  STL [R1+0x78], R57 ;  /* 0x0000783901007387 */ /* 0x000fe20000100800 */
[C---:B------:R-:W-:Y:S02]  /*1aa10*/  FFMA R38, R54.reuse, R134, R38 ;  /* 0x0000008636267223 */ /* 0x040fe40000000026 */
[C---:B------:R-:W-:Y:S01]  /*1aa20*/  FFMA R22, R54.reuse, R138, R22 ;  /* 0x0000008a36167223 */ /* 0x040fe20000000016 */
[----:B------:R-:W-:Y:S01]  /*1aa30*/  STL [R1+0x7c], R174 ;  /* 0x00007cae01007387 */ /* 0x000fe20000100800 */
[----:B------:R-:W-:-:S02]  /*1aa40*/  FFMA R21, R54, R142, R21 ;  /* 0x0000008e36157223 */ /* 0x000fc40000000015 */
[-C--:B------:R-:W-:Y:S01]  /*1aa50*/  FFMA R48, R181, R54.reuse, R48 ;  /* 0x00000036b5307223 */ /* 0x080fe20000000030 */
[----:B------:R-:W1:Y:S01]  /*1aa60*/  LDS R57, [R169.X4+0x1084] ;  /* 0x00108400a9397984 */ /* 0x000e620000004800 */
[-C--:B------:R-:W-:Y:S02]  /*1aa70*/  FFMA R45, R182, R54.reuse, R45 ;  /* 0x00000036b62d7223 */ /* 0x080fe4000000002d */
[-C--:B------:R-:W-:Y:S01]  /*1aa80*/  FFMA R41, R183, R54.reuse, R41 ;  /* 0x00000036b7297223 */ /* 0x080fe20000000029 */
[----:B------:R2:W-:Y:S01]  /*1aa90*/  STL [R1+0x80], R152 ;  /* 0x0000809801007387 */ /* 0x0005e20000100800 */
[-C--:B------:R-:W-:Y:S02]  /*1aaa0*/  FFMA R235, R116, R54.reuse, R235 ;  /* 0x0000003674eb7223 */ /* 0x080fe400000000eb */
[-C--:B------:R-:W-:Y:S02]  /*1aab0*/  FFMA R227, R124, R54.reuse, R227 ;  /* 0x000000367ce37223 */ /* 0x080fe400000000e3 */
[----:B------:R-:W-:-:S02]  /*1aac0*/  FFMA R51, R177, R54, R51 ;  /* 0x00000036b1337223 */ /* 0x000fc40000000033 */
[----:B------:R-:W-:Y:S02]  /*1aad0*/  FFMA R37, R178, R54, R37 ;  /* 0x00000036b2257223 */ /* 0x000fe40000000025 */
[----:B------:R-:W-:Y:S02]  /*1aae0*/  FFMA R176, R54, R144, R176 ;  /* 0x0000009036b07223 */ /* 0x000fe400000000b0 */
[----:B------:R-:W3:Y:S01]  /*1aaf0*/  LDS R54, [R169.X4+0xce4] ;  /* 0x000ce400a9367984 */ /* 0x000ee20000004800 */
[C---:B--2---:R-:W-:Y:S02]  /*1ab00*/  FFMA R152, R126.reuse, R135, R38 ;  /* 0x000000877e987223 */ /* 0x044fe40000000026 */
[C---:B------:R-:W-:Y:S02]  /*1ab10*/  FFMA R38, R126.reuse, R139, R22 ;  /* 0x0000008b7e267223 */ /* 0x040fe40000000016 */
[C---:B------:R-:W-:Y:S02]  /*1ab20*/  FFMA R22, R126.reuse, R143, R21 ;  /* 0x0000008f7e167223 */ /* 0x040fe40000000015 */
[----:B------:R-:W-:Y:S01]  /*1ab30*/  FFMA R21, R126, R145, R176 ;  /* 0x000000917e157223 */ /* 0x000fe200000000b0 */
[----:B------:R-:W-:Y:S04]  /*1ab40*/  STL [R1+0x44], R152 ;  /* 0x0000449801007387 */ /* 0x000fe80000100800 */
[----:B------:R1:W-:Y:S04]  /*1ab50*/  STL [R1+0x48], R38 ;  /* 0x0000482601007387 */ /* 0x0003e80000100800 */
[----:B------:R-:W-:Y:S04]  /*1ab60*/  STL [R1+0x4c], R22 ;  /* 0x00004c1601007387 */ /* 0x000fe80000100800 */
[----:B------:R-:W-:Y:S04]  /*1ab70*/  STL [R1+0x50], R21 ;  /* 0x0000501501007387 */ /* 0x000fe80000100800 */
[----:B------:R-:W2:Y:S04]  /*1ab80*/  LDS R21, [R169.X4+0x108c] ;  /* 0x00108c00a9157984 */ /* 0x000ea80000004800 */
[----:B------:R-:W4:Y:S01]  /*1ab90*/  LDS R22, [R169.X4+0x142c] ;  /* 0x00142c00a9167984 */ /* 0x000f220000004800 */
[----:B0-----:R-:W-:-:S02]  /*1aba0*/  FFMA R30, R182, R173, R30 ;  /* 0x000000adb61e7223 */ /* 0x001fc4000000001e */
        /* <DEDUP_REMOVED lines=15> */
[CC--:B------:R-:W-:Y:S02]  /*1aca0*/  FFMA R46, R177.reuse, R173.reuse, R46 ;  /* 0x000000adb12e7223 */ /* 0x0c0fe4000000002e */
[----:B------:R-:W-:Y:S02]  /*1acb0*/  FFMA R42, R178, R173, R42 ;  /* 0x000000adb22a7223 */ /* 0x000fe4000000002a */
[----:B-1----:R-:W-:-:S02]  /*1acc0*/  FFMA R38, R177, R57, R30 ;  /* 0x00000039b1267223 */ /* 0x002fc4000000001e */
        /* <DEDUP_REMOVED lines=32> */
[-C--:B--2---:R-:W-:Y:S02]  /*1aed0*/  FFMA R29, R124, R21.reuse, R33 ;  /* 0x000000157c1d7223 */ /* 0x084fe40000000021 */
[-C--:B------:R-:W-:Y:S02]  /*1aee0*/  FFMA R33, R177, R21.reuse, R57 ;  /* 0x00000015b1217223 */ /* 0x080fe40000000039 */
[----:B------:R-:W-:Y:S02]  /*1aef0*/  FFMA R57, R131, R150, R41 ;  /* 0x0000009683397223 */ /* 0x000fe40000000029 */
[----:B------:R-:W-:-:S02]  /*1af00*/  FFMA R41, R134, R21, R52 ;  /* 0x0000001586297223 */ /* 0x000fc40000000034 */
[-C--:B------:R-:W-:Y:S02]  /*1af10*/  FFMA R52, R109, R170.reuse, R18 ;  /* 0x000000aa6d347223 */ /* 0x080fe40000000012 */
[----:B------:R-:W-:Y:S02]  /*1af20*/  FFMA R172, R179, R170, R10 ;  /* 0x000000aab3ac7223 */ /* 0x000fe4000000000a */
[----:B----4-:R-:W-:Y:S02]  /*1af30*/  FFMA R10, R124, R22, R52 ;  /* 0x000000167c0a7223 */ /* 0x010fe40000000034 */
        /* <DEDUP_REMOVED lines=40> */
[----:B------:R-:W-:Y:S02]  /*1b1c0*/  FFMA R173, R143, R154, R56 ;  /* 0x0000009a8fad7223 */ /* 0x000fe40000000038 */
[----:B------:R-:W-:Y:S02]  /*1b1d0*/  FFMA R41, R145, R168, R21 ;  /* 0x000000a891297223 */ /* 0x000fe40000000015 */
[-C--:B------:R-:W-:Y:S01]  /*1b1e0*/  FFMA R56, R135, R150.reuse, R235 ;  /* 0x0000009687387223 */ /* 0x080fe200000000eb */
[----:B------:R-:W1:Y:S01]  /*1b1f0*/  LDS R21, [R169.X4+0x17d4] ;  /* 0x0017d400a9157984 */ /* 0x000e620000004800 */
[-C--:B------:R-:W-:Y:S02]  /*1b200*/  FFMA R54, R139, R150.reuse, R227 ;  /* 0x000000968b367223 */ /* 0x080fe400000000e3 */
[----:B------:R-:W-:Y:S02]  /*1b210*/  FFMA R175, R145, R150, R37 ;  /* 0x0000009691af7223 */ /* 0x000fe40000000025 */
[----:B0-----:R-:W-:-:S02]  /*1b220*/  FFMA R150, R134, R22, R126 ;  /* 0x0000001686967223 */ /* 0x001fc4000000007e */
[-C--:B------:R-:W-:Y:S02]  /*1b230*/  FFMA R29, R138, R22.reuse, R29 ;  /* 0x000000168a1d7223 */ /* 0x080fe4000000001d */
[----:B------:R-:W-:Y:S02]  /*1b240*/  FFMA R126, R142, R22, R33 ;  /* 0x000000168e7e7223 */ /* 0x000fe40000000021 */
[-C--:B------:R-:W-:Y:S02]  /*1b250*/  FFMA R33, R139, R153.reuse, R29 ;  /* 0x000000998b217223 */ /* 0x080fe4000000001d */
[----:B------:R-:W-:Y:S02]  /*1b260*/  FFMA R29, R143, R153, R126 ;  /* 0x000000998f1d7223 */ /* 0x000fe4000000007e */
[----:B------:R-:W0:Y:S01]  /*1b270*/  LDS R126, [R169.X4+0x1b7c] ;  /* 0x001b7c00a97e7984 */ /* 0x000e220000004800 */
[----:B------:R-:W-:Y:S02]  /*1b280*/  FFMA R9, R179, R168, R9 ;  /* 0x000000a8b3097223 */ /* 0x000fe40000000009 */
[----:B------:R-:W-:-:S02]  /*1b290*/  FFMA R149, R101, R151, R149 ;  /* 0x0000009765957223 */ /* 0x000fc40000000095 */
[----:B------:R-:W-:Y:S02]  /*1b2a0*/  FFMA R37, R178, R22, R9 ;  /* 0x00000016b2257223 */ /* 0x000fe40000000009 */
[----:B------:R-:W2:Y:S01]  /*1b2b0*/  LDS R9, [R169.X4+0x17dc] ;  /* 0x0017dc00a9097984 */ /* 0x000ea20000004800 */
        /* <DEDUP_REMOVED lines=52> */
[-C--:B--2---:R-:W-:Y:S02]  /*1b600*/  FFMA R246, R180, R9.reuse, R246 ;  /* 0x00000009b4f67223 */ /* 0x084fe400000000f6 */
        /* <DEDUP_REMOVED lines=113> */
[----:B------:R-:W-:-:S02]  /*1bd20*/  FFMA R69, R109, R160, R69 ;  /* 0x000000a06d457223 */ /* 0x000fc40000000045 */
[-C--:B------:R-:W-:Y:S02]  /*1bd30*/  FFMA R22, R135, R155.reuse, R18 ;  /* 0x0000009b87167223 */ /* 0x080fe40000000012 */
[----:B------:R-:W-:Y:S02]  /*1bd40*/  FFMA R18, R139, R155, R10 ;  /* 0x0000009b8b127223 */ /* 0x000fe4000000000a */
        /* <DEDUP_REMOVED lines=11> */
[----:B------:R-:W-:Y:S01]  /*1be00*/  FFMA R76, R109, R166, R76 ;  /* 0x000000a66d4c7223 */ /* 0x000fe2000000004c */
[----:B------:R-:W1:Y:S01]  /*1be10*/  LDS R69, [R169.X4+0x267c] ;  /* 0x00267c00a9457984 */ /* 0x000e620000004800 */
        /* <DEDUP_REMOVED lines=16> */
[----:B0-----:R-:W-:Y:S02]  /*1bf20*/  FFMA R66, R124, R126, R76 ;  /* 0x0000007e7c427223 */ /* 0x001fe4000000004c */
[----:B------:R-:W0:Y:S01]  /*1bf30*/  LDS R76, [R169.X4+0x2a1c] ;  /* 0x002a1c00a94c7984 */ /* 0x000e220000004800 */
        /* <DEDUP_REMOVED lines=9> */
[----:B------:R-:W-:Y:S02]  /*1bfd0*/  FFMA R146, R145, R157, R146 ;  /* 0x0000009d91927223 */ /* 0x000fe40000000092 */
[----:B------:R-:W-:-:S02]  /*1bfe0*/  FFMA R155, R121, R161, R155 ;  /* 0x000000a1799b7223 */ /* 0x000fc4000000009b */
[----:B------:R-:W-:Y:S02]  /*1bff0*/  FFMA R70, R116, R126, R70 ;  /* 0x0000007e74467223 */ /* 0x000fe40000000046 */
[----:B------:R-:W-:Y:S02]  /*1c000*/  FFMA R157, R121, R162, R66 ;  /* 0x000000a2799d7223 */ /* 0x000fe40000000042 */
[----:B------:R-:W-:Y:S02]  /*1c010*/  FFMA R154, R142, R126, R154 ;  /* 0x0000007e8e9a7223 */ /* 0x000fe4000000009a */
[----:B------:R-:W-:Y:S02]  /*1c020*/  FFMA R66, R135, R162, R152 ;  /* 0x000000a287427223 */ /* 0x000fe40000000098 */
[-C--:B------:R-:W-:Y:S02]  /*1c030*/  FFMA R71, R101, R161.reuse, R202 ;  /* 0x000000a165477223 */ /* 0x080fe400000000ca */
[----:B------:R-:W-:-:S02]  /*1c040*/  FFMA R79, R113, R161, R79 ;  /* 0x000000a1714f7223 */ /* 0x000fc4000000004f */
[-C--:B------:R-:W-:Y:S02]  /*1c050*/  FFMA R156, R125, R161.reuse, R156 ;  /* 0x000000a17d9c7223 */ /* 0x080fe4000000009c */
[----:B------:R-:W-:Y:S02]  /*1c060*/  FFMA R73, R131, R161, R73 ;  /* 0x000000a183497223 */ /* 0x000fe40000000049 */
[-C--:B-1----:R-:W-:Y:S02]  /*1c070*/  FFMA R67, R183, R69.reuse, R67 ;  /* 0x00000045b7437223 */ /* 0x082fe40000000043 */
[-C--:B------:R-:W-:Y:S02]  /*1c080*/  FFMA R152, R124, R69.reuse, R77 ;  /* 0x000000457c987223 */ /* 0x080fe4000000004d */
[----:B------:R-:W-:Y:S01]  /*1c090*/  FFMA R153, R134, R69, R153 ;  /* 0x0000004586997223 */ /* 0x000fe20000000099 */
[----:B------:R-:W1:Y:S01]  /*1c0a0*/  LDS R77, [R169.X4+0x2a24] ;  /* 0x002a2400a94d7984 */ /* 0x000e620000004800 */
        /* <DEDUP_REMOVED lines=14> */
[----:B------:R-:W-:Y:S01]  /*1c190*/  FFMA R69, R139, R163, R155 ;  /* 0x000000a38b457223 */ /* 0x000fe2000000009b */
[----:B------:R-:W2:Y:S01]  /*1c1a0*/  LDS R153, [R169.X4+0x2dc4] ;  /* 0x002dc400a9997984 */ /* 0x000ea20000004800 */
[-C--:B0-----:R-:W-:Y:S02]  /*1c1b0*/  FFMA R74, R182, R76.reuse, R74 ;  /* 0x0000004cb64a7223 */ /* 0x081fe4000000004a */
[----:B------:R-:W-:Y:S02]  /*1c1c0*/  FFMA R155, R134, R76, R151 ;  /* 0x0000004c869b7223 */ /* 0x000fe40000000097 */
[-C--:B------:R-:W-:Y:S02]  /*1c1d0*/  FFMA R151, R113, R171.reuse, R74 ;  /* 0x000000ab71977223 */ /* 0x080fe4000000004a */
[----:B------:R-:W-:-:S02]  /*1c1e0*/  FFMA R74, R135, R171, R155 ;  /* 0x000000ab874a7223 */ /* 0x000fc4000000009b */
[----:B------:R-:W0:Y:S01]  /*1c1f0*/  LDS R155, [R169.X4+0x2dcc] ;  /* 0x002dcc00a99b7984 */ /* 0x000e220000004800 */
        /* <DEDUP_REMOVED lines=30> */
[----:B-1----:R-:W-:Y:S02]  /*1c3e0*/  FFMA R81, R183, R77, R81 ;  /* 0x0000004db7517223 */ /* 0x002fe40000000051 */
        /* <DEDUP_REMOVED lines=28> */
[-C--:B--2---:R-:W-:Y:S01]  /*1c5b0*/  FFMA R96, R183, R153.reuse, R96 ;  /* 0x00000099b7607223 */ /* 0x084fe20000000060 */
[----:B------:R-:W-:Y:S01]  /*1c5c0*/  STL [R1+0x18], R173 ;  /* 0x000018ad01007387 */ /* 0x000fe20000100800 */
[----:B------:R-:W-:-:S02]  /*1c5d0*/  FFMA R159, R144, R153, R126 ;  /* 0x00000099909f7223 */ /* 0x000fc4000000007e */
[-C--:B------:R-:W-:Y:S01]  /*1c5e0*/  FFMA R150, R113, R127.reuse, R75 ;  /* 0x0000007f71967223 */ /* 0x080fe2000000004b */
[----:B------:R-:W-:Y:S01]  /*1c5f0*/  STL [R1+0x20], R230 ;  /* 0x000020e601007387 */ /* 0x000fe20000100800 */
[-C--:B------:R-:W-:Y:S02]  /*1c600*/  FFMA R75, R135, R127.reuse, R158 ;  /* 0x0000007f874b7223 */ /* 0x080fe4000000009e */
[-C--:B------:R-:W-:Y:S01]  /*1c610*/  FFMA R241, R101, R127.reuse, R241 ;  /* 0x0000007f65f17223 */ /* 0x080fe200000000f1 */
[----:B------:R-:W-:Y:S01]  /*1c620*/  STL [R1+0x14], R176 ;  /* 0x000014b001007387 */ /* 0x000fe20000100800 */
[-C--:B------:R-:W-:Y:S02]  /*1c630*/  FFMA R105, R109, R127.reuse, R105 ;  /* 0x0000007f6d697223 */ /* 0x080fe40000000069 */
[-C--:B------:R-:W-:Y:S01]  /*1c640*/  FFMA R243, R117, R127.reuse, R243 ;  /* 0x0000007f75f37223 */ /* 0x080fe200000000f3 */
[----:B------:R-:W-:Y:S01]  /*1c650*/  STL [R1+0x1c], R175 ;  /* 0x00001caf01007387 */ /* 0x000fe20000100800 */
[----:B------:R-:W-:-:S02]  /*1c660*/  FFMA R89, R121, R127, R89 ;  /* 0x0000007f79597223 */ /* 0x000fc40000000059 */
[-C--:B------:R-:W-:Y:S01]  /*1c670*/  FFMA R93, R125, R127.reuse, R93 ;  /* 0x0000007f7d5d7223 */ /* 0x080fe2000000005d */
[----:B------:R-:W-:Y:S01]  /*1c680*/  LDS R126, [R169.X4+0x3174] ;  /* 0x00317400a97e7984 */ /* 0x000fe20000004800 */
[-C--:B------:R-:W-:Y:S02]  /*1c690*/  FFMA R154, R131, R127.reuse, R154 ;  /* 0x0000007f839a7223 */ /* 0x080fe4000000009a */
[-C--:B------:R-:W-:Y:S02]  /*1c6a0*/  FFMA R77, R139, R127.reuse, R152 ;  /* 0x0000007f8b4d7223 */ /* 0x080fe40000000098 */
[----:B------:R-:W-:Y:S02]  /*1c6b0*/  FFMA R79, R143, R127, R79 ;  /* 0x0000007f8f4f7223 */ /* 0x000fe4000000004f */
[----:B------:R-:W-:Y:S02]  /*1c6c0*/  FFMA R158, R179, R165, R96 ;  /* 0x000000a5b39e7223 */ /* 0x000fe40000000060 */
[----:B------:R-:W-:-:S02]  /*1c6d0*/  FFMA R127, R180, R153, R53 ;  /* 0x00000099b47f7223 */ /* 0x000fc40000000035 */
[----:B------:R-:W-:Y:S01]  /*1c6e0*/  FFMA R96, R145, R165, R159 ;  /* 0x000000a591607223 */ /* 0x000fe2000000009f */
[----:B------:R1:W5:Y:S01]  /*1c6f0*/  LDL.LU R53, [R1+0x104] ;  /* 0x0001040001357983 */ /* 0x0003620000300800 */
[----:B0-----:R-:W-:-:S03]  /*1c700*/  FFMA R159, R180, R155, R44 ;  /* 0x0000009bb49f7223 */ /* 0x001fc6000000002c */
[----:B------:R1:W5:Y:S01]  /*1c710*/  LDL.LU R44, [R1+0x100] ;  /* 0x00010000012c7983 */ /* 0x0003620000300800 */
[----:B------:R-:W-:-:S04]  /*1c720*/  FFMA R104, R109, R171, R104 ;  /* 0x000000ab6d687223 */ /* 0x000fc80000000068 */
[----:B------:R-:W-:Y:S02]  /*1c730*/  FFMA R152, R124, R153, R104 ;  /* 0x000000997c987223 */ /* 0x000fe40000000068 */
[----:B------:R-:W0:Y:S01]  /*1c740*/  LDS R104, [R169.X4+0x316c] ;  /* 0x00316c00a9687984 */ /* 0x000e220000004800 */
[-C--:B------:R-:W-:Y:S02]  /*1c750*/  FFMA R215, R135, R160.reuse, R246 ;  /* 0x000000a087d77223 */ /* 0x080fe400000000f6 */
[-C--:B------:R-:W-:Y:S02]  /*1c760*/  FFMA R214, R139, R160.reuse, R214 ;  /* 0x000000a08bd67223 */ /* 0x080fe400000000d6 */
[-C--:B------:R-:W-:Y:S02]  /*1c770*/  FFMA R213, R143, R160.reuse, R213 ;  /* 0x000000a08fd57223 */ /* 0x080fe400000000d5 */
[----:B------:R-:W-:Y:S02]  /*1c780*/  FFMA R218, R145, R160, R218 ;  /* 0x000000a091da7223 */ /* 0x000fe400000000da */
[----:B------:R-:W-:-:S02]  /*1c790*/  FFMA R160, R177, R155, R150 ;  /* 0x0000009bb1a07223 */ /* 0x000fc40000000096 */
[----:B------:R-:W2:Y:S01]  /*1c7a0*/  LDS R150, [R169.X4+0x3340] ;  /* 0x00334000a9967984 */ /* 0x000ea20000004800 */
[-C--:B------:R-:W-:Y:S02]  /*1c7b0*/  FFMA R97, R183, R155.reuse, R97 ;  /* 0x0000009bb7617223 */ /* 0x080fe40000000061 */
[----:B------:R-:W-:Y:S02]  /*1c7c0*/  FFMA R154, R144, R155, R154 ;  /* 0x0000009b909a7223 */ /* 0x000fe4000000009a */
[-C--:B------:R-:W-:Y:S02]  /*1c7d0*/  FFMA R203, R139, R161.reuse, R203 ;  /* 0x000000a18bcb7223 */ /* 0x080fe400000000cb */
[-C--:B------:R-:W-:Y:S02]  /*1c7e0*/  FFMA R201, R143, R161.reuse, R201 ;  /* 0x000000a18fc97223 */ /* 0x080fe400000000c9 */
[----:B------:R-:W-:Y:S02]  /*1c7f0*/  FFMA R190, R145, R161, R190 ;  /* 0x000000a191be7223 */ /* 0x000fe400000000be */
[----:B------:R-:W-:-:S02]  /*1c800*/  FFMA R161, R179, R164, R97 ;  /* 0x000000a4b3a17223 */ /* 0x000fc40000000061 */
[----:B------:R-:W-:Y:S02]  /*1c810*/  FFMA R97, R145, R164, R154 ;  /* 0x000000a491617223 */ /* 0x000fe4000000009a */
[----:B------:R-:W3:Y:S01]  /*1c820*/  LDS R154, [R169.X4+0x3348] ;  /* 0x00334800a99a7984 */ /* 0x000ee20000004800 */
        /* <DEDUP_REMOVED lines=29> */
[----:B0-----:R-:W-:Y:S02]  /*1ca00*/  FFMA R112, R183, R104, R112 ;  /* 0x00000068b7707223 */ /* 0x001fe40000000070 */
        /* <DEDUP_REMOVED lines=9> */
[-C--:B------:R-:W-:Y:S01]  /*1caa0*/  FFMA R68, R139, R162.reuse, R68 ;  /* 0x000000a28b447223 */ /* 0x080fe20000000044 */
[----:B------:R-:W0:Y:S01]  /*1cab0*/  LDS R130, [R169.X4+0x3514] ;  /* 0x00351400a9827984 */ /* 0x000e220000004800 */
[----:B------:R-:W-:-:S02]  /*1cac0*/  FFMA R72, R145, R162, R185 ;  /* 0x000000a291487223 */ /* 0x000fc400000000b9 */
[-C--:B------:R-:W-:Y:S01]  /*1cad0*/  FFMA R250, R180, R104.reuse, R250 ;  /* 0x00000068b4fa7223 */ /* 0x080fe200000000fa */
[----:B------:R-:W4:Y:S01]  /*1cae0*/  LDS R162, [R169.X4+0x351c] ;  /* 0x00351c00a9a27984 */ /* 0x000f220000004800 */
        /* <DEDUP_REMOVED lines=24> */
[-C--:B--2---:R-:W-:Y:S01]  /*1cc70*/  FFMA R163, R113, R150.reuse, R100 ;  /* 0x0000009671a37223 */ /* 0x084fe20000000064 */
[----:B------:R-:W2:Y:S01]  /*1cc80*/  LDS R126, [R169.X4+0x36e8] ;  /* 0x0036e800a97e7984 */ /* 0x000ea20000004800 */
        /* <DEDUP_REMOVED lines=11> */
[----:B------:R-:W-:-:S03]  /*1cd40*/  FFMA R112, R145, R150, R156 ;  /* 0x0000009691707223 */ /* 0x000fc6000000009c */
[----:B------:R-:W1:Y:S01]  /*1cd50*/  LDS R150, [R169.X4+0x36f0] ;  /* 0x0036f000a9967984 */ /* 0x000e620000004800 */
[----:B---3--:R-:W-:-:S03]  /*1cd60*/  FFMA R240, R101, R154, R240 ;  /* 0x0000009a65f07223 */ /* 0x008fc600000000f0 */
[----:B------:R-:W3:Y:S01]  /*1cd70*/  LDS R151, [R169.X4+0x38bc] ;  /* 0x0038bc00a9977984 */ /* 0x000ee20000004800 */
        /* <DEDUP_REMOVED lines=11> */
[----:B------:R-:W1:Y:S04]  /*1ce30*/  LDS R154, [R169.X4+0x3a90] ;  /* 0x003a9000a99a7984 */ /* 0x000e680000004800 */
[----:B------:R-:W1:Y:S01]  /*1ce40*/  LDS R169, [R169.X4+0x3a98] ;  /* 0x003a9800a9a97984 */ /* 0x000e620000004800 */
[----:B------:R-:W-:Y:S01]  /*1ce50*/  IADD3 R167, R167, 0x1, RZ ;  /* 0x00000001a7a77810 */ /* 0x000fe20007ffe0ff */
[----:B0-----:R-:W-:-:S02]  /*1ce60*/  FFMA R127, R130, R134, R127 ;  /* 0x00000086827f7223 */ /* 0x001fc4000000007f */
[C---:B------:R-:W-:Y:S01]  /*1ce70*/  FFMA R153, R130.reuse, R142, R153 ;  /* 0x0000008e82997223 */ /* 0x040fe20000000099 */
[----:B------:R-:W-:Y:S01]  /*1ce80*/  ISETP.GE.U32.AND P0, PT, R167, 0x7, PT ;  /* 0x00000007a700780c */ /* 0x000fe20003f06070 */
[C---:B------:R-:W-:Y:S02]  /*1ce90*/  FFMA R250, R130.reuse, R116, R250 ;  /* 0x0000007482fa7223 */ /* 0x040fe400000000fa */
[C---:B------:R-:W-:Y:S02]  /*1cea0*/  FFMA R233, R130.reuse, R124, R233 ;  /* 0x0000007c82e97223 */ /* 0x040fe400000000e9 */
[C---:B------:R-:W-:Y:S02]  /*1ceb0*/  FFMA R163, R130.reuse, R177, R163 ;  /* 0x000000b182a37223 */ /* 0x040fe400000000a3 */
[----:B------:R-:W-:Y:S02]  /*1cec0*/  FFMA R164, R130, R178, R164 ;  /* 0x000000b282a47223 */ /* 0x000fe400000000a4 */
[----:B----4-:R-:W-:-:S02]  /*1ced0*/  FFMA R240, R162, R116, R240 ;  /* 0x00000074a2f07223 */ /* 0x010fc400000000f0 */
[C---:B------:R-:W-:Y:S02]  /*1cee0*/  FFMA R231, R162.reuse, R124, R231 ;  /* 0x0000007ca2e77223 */ /* 0x040fe400000000e7 */
[C---:B------:R-:W-:Y:S02]  /*1cef0*/  FFMA R182, R162.reuse, R177, R182 ;  /* 0x000000b1a2b67223 */ /* 0x040fe400000000b6 */
[----:B------:R-:W-:Y:S02]  /*1cf00*/  FFMA R183, R162, R178, R183 ;  /* 0x000000b2a2b77223 */ /* 0x000fe400000000b7 */
[C---:B------:R-:W-:Y:S02]  /*1cf10*/  FFMA R120, R130.reuse, R138, R120 ;  /* 0x0000008a82787223 */ /* 0x040fe40000000078 */
[----:B------:R-:W-:Y:S02]  /*1cf20*/  FFMA R130, R130, R144, R158 ;  /* 0x0000009082827223 */ /* 0x000fe4000000009e */
[----:B------:R-:W-:-:S02]  /*1cf30*/  FFMA R159, R162, R134, R159 ;  /* 0x00000086a29f7223 */ /* 0x000fc4000000009f */
[C---:B------:R-:W-:Y:S02]  /*1cf40*/  FFMA R232, R162.reuse, R138, R232 ;  /* 0x0000008aa2e87223 */ /* 0x040fe400000000e8 */
[C---:B------:R-:W-:Y:S02]  /*1cf50*/  FFMA R155, R162.reuse, R142, R155 ;  /* 0x0000008ea29b7223 */ /* 0x040fe4000000009b */
[----:B------:R-:W-:Y:S02]  /*1cf60*/  FFMA R161, R162, R144, R161 ;  /* 0x00000090a2a17223 */ /* 0x000fe400000000a1 */
[C---:B--2---:R-:W-:Y:S02]  /*1cf70*/  FFMA R116, R126.reuse, R135, R127 ;  /* 0x000000877e747223 */ /* 0x044fe4000000007f */
[C---:B------:R-:W-:Y:S02]  /*1cf80*/  FFMA R124, R126.reuse, R143, R153 ;  /* 0x0000008f7e7c7223 */ /* 0x040fe40000000099 */
[----:B------:R-:W-:-:S02]  /*1cf90*/  FFMA R250, R126, R117, R250 ;  /* 0x000000757efa7223 */ /* 0x000fc400000000fa */
[C---:B------:R-:W-:Y:S02]  /*1cfa0*/  FFMA R233, R126.reuse, R121, R233 ;  /* 0x000000797ee97223 */ /* 0x040fe400000000e9 */
[C---:B------:R-:W-:Y:S02]  /*1cfb0*/  FFMA R163, R126.reuse, R125, R163 ;  /* 0x0000007d7ea37223 */ /* 0x040fe400000000a3 */
[----:B------:R-:W-:Y:S02]  /*1cfc0*/  FFMA R164, R126, R131, R164 ;  /* 0x000000837ea47223 */ /* 0x000fe400000000a4 */
[C---:B-1----:R-:W-:Y:S02]  /*1cfd0*/  FFMA R127, R150.reuse, R117, R240 ;  /* 0x00000075967f7223 */ /* 0x042fe400000000f0 */
[C---:B------:R-:W-:Y:S02]  /*1cfe0*/  FFMA R231, R150.reuse, R121, R231 ;  /* 0x0000007996e77223 */ /* 0x040fe400000000e7 */
[----:B------:R-:W-:-:S02]  /*1cff0*/  FFMA R153, R150, R125, R182 ;  /* 0x0000007d96997223 */ /* 0x000fc400000000b6 */
[----:B------:R-:W-:Y:S02]  /*1d000*/  FFMA R183, R150, R131, R183 ;  /* 0x0000008396b77223 */ /* 0x000fe400000000b7 */
[C---:B------:R-:W-:Y:S02]  /*1d010*/  FFMA R120, R126.reuse, R139, R120 ;  /* 0x0000008b7e787223 */ /* 0x040fe40000000078 */
[----:B------:R-:W-:Y:S02]  /*1d020*/  FFMA R130, R126, R145, R130 ;  /* 0x000000917e827223 */ /* 0x000fe40000000082 */
[C---:B------:R-:W-:Y:S02]  /*1d030*/  FFMA R117, R150.reuse, R135, R159 ;  /* 0x0000008796757223 */ /* 0x040fe4000000009f */
[C---:B------:R-:W-:Y:S02]  /*1d040*/  FFMA R121, R150.reuse, R139, R232 ;  /* 0x0000008b96797223 */ /* 0x040fe400000000e8 */
[----:B------:R-:W-:-:S02]  /*1d050*/  FFMA R125, R150, R143, R155 ;  /* 0x0000008f967d7223 */ /* 0x000fc4000000009b */
[----:B------:R-:W-:Y:S02]  /*1d060*/  FFMA R131, R150, R145, R161 ;  /* 0x0000009196837223 */ /* 0x000fe400000000a1 */
[C---:B---3--:R-:W-:Y:S02]  /*1d070*/  FFMA R250, R151.reuse, R134, R250 ;  /* 0x0000008697fa7223 */ /* 0x048fe400000000fa */
[C---:B------:R-:W-:Y:S02]  /*1d080*/  FFMA R233, R151.reuse, R138, R233 ;  /* 0x0000008a97e97223 */ /* 0x040fe400000000e9 */
[C---:B------:R-:W-:Y:S02]  /*1d090*/  FFMA R163, R151.reuse, R142, R163 ;  /* 0x0000008e97a37223 */ /* 0x040fe400000000a3 */
[----:B------:R-:W-:Y:S02]  /*1d0a0*/  FFMA R164, R151, R144, R164 ;  /* 0x0000009097a47223 */ /* 0x000fe400000000a4 */
        /* <DEDUP_REMOVED lines=25> */
[----:B------:R-:W-:Y:S01]  /*1d240*/  FFMA R145, R169, R145, R152 ;  /* 0x00000091a9917223 */ /* 0x000fe20000000098 */
[----:B------:R-:W-:Y:S01]  /*1d250*/  @P0 CALL.REL.NOINC `(.L_x_220) ;  /* 0x0000001000000944 */ /* 0x000fe20003c00000 */
[----:B------:R-:W-:Y:S05]  /*1d260*/  BRA `(.L_x_221) ;  /* 0xffff8ce000007947 */ /* 0x000fea000383ffff */
.L_x_220:
[----:B------:R-:W2:Y:S04]  /*1d270*/  LDL.LU R249, [R1+0x84] ;  /* 0x0000840001f97983 */ /* 0x000ea80000300800 */
[----:B------:R-:W3:Y:S04]  /*1d280*/  LDL.LU R180, [R1+0x98] ;  /* 0x0000980001b47983 */ /* 0x000ee80000300800 */
[----:B------:R-:W4:Y:S04]  /*1d290*/  LDL.LU R243, [R1+0x74] ;  /* 0x0000740001f37983 */ /* 0x000f280000300800 */
[----:B------:R-:W3:Y:S04]  /*1d2a0*/  LDL.LU R252, [R1+0x70] ;  /* 0x0000700001fc7983 */ /* 0x000ee80000300800 */
[----:B------:R-:W4:Y:S04]  /*1d2b0*/  LDL.LU R251, [R1+0x6c] ;  /* 0x00006c0001fb7983 */ /* 0x000f280000300800 */
[----:B------:R-:W4:Y:S04]  /*1d2c0*/  LDL.LU R174, [R1+0x68] ;  /* 0x0000680001ae7983 */ /* 0x000f280000300800 */
[----:B------:R-:W0:Y:S04]  /*1d2d0*/  S2R R166, SR_CTAID.X ;  /* 0x0000000000a67919 */ /* 0x000e280000002500 */
[----:B------:R-:W1:Y:S01]  /*1d2e0*/  S2R R165, SR_CTAID.X ;  /* 0x0000000000a57919 */ /* 0x000e620000002500 */
[----:B------:R-:W-:-:S02]  /*1d2f0*/  MOV R127, 0x4 ;  /* 0x00000004007f7802 */ /* 0x000fc40000000f00 */
[----:B0-----:R-:W-:Y:S02]  /*1d300*/  SHF.R.S32.HI R166, RZ, 0x1, R166 ;  /* 0x00000001ffa67819 */ /* 0x001fe400000114a6 */
[----:B-1----:R-:W-:Y:S02]  /*1d310*/  LOP3.LUT R165, R165, 0x1, RZ, 0xc0, !PT ;  /* 0x00000001a5a57812 */ /* 0x002fe400078ec0ff */
[----:B--2---:R-:W-:-:S05]  /*1d320*/  LEA R126, R249, R166, 0x3 ;  /* 0x000000a6f97e7211 */ /* 0x004fca00078e18ff */
[----:B------:R-:W-:Y:S02]  /*1d330*/  IMAD R126, R126, 0x1c, R165 ;  /* 0x0000001c7e7e7824 */ /* 0x000fe400078e02a5 */
[----:B------:R-:W2:Y:S04]  /*1d340*/  LDL.LU R165, [R1+0x64] ;  /* 0x0000640001a57983 */ /* 0x000ea80000300800 */
[----:B------:R-:W2:Y:S01]  /*1d350*/  LDL.LU R244, [R1+0x5c] ;  /* 0x00005c0001f47983 */ /* 0x000ea20000300800 */
[----:B---3--:R-:W-:-:S03]  /*1d360*/  IMAD R126, R126, 0xe, R180 ;  /* 0x0000000e7e7e7824 */ /* 0x008fc600078e02b4 */
[----:B------:R-:W3:Y:S04]  /*1d370*/  LDL.LU R171, [R1+0x58] ;  /* 0x0000580001ab7983 */ /* 0x000ee80000300800 */
[----:B------:R-:W2:Y:S04]  /*1d380*/  LDL.LU R184, [R1+0x54] ;  /* 0x0000540001b87983 */ /* 0x000ea80000300800 */
[----:B------:R-:W2:Y:S04]  /*1d390*/  LDL.LU R185, [R1+0x60] ;  /* 0x0000600001b97983 */ /* 0x000ea80000300800 */
[----:B------:R-:W2:Y:S01]  /*1d3a0*/  LDL.LU R166, [R1+0x78] ;  /* 0x0000780001a67983 */ /* 0x000ea20000300800 */
[----:B------:R-:W-:-:S03]  /*1d3b0*/  SHF.L.U32 R126, R126, 0x2, RZ ;  /* 0x000000027e7e7819 */ /* 0x000fc600000006ff */
[----:B------:R-:W2:Y:S04]  /*1d3c0*/  LDL.LU R245, [R1+0x7c] ;  /* 0x00007c0001f57983 */ /* 0x000ea80000300800 */
[----:B------:R-:W2:Y:S04]  /*1d3d0*/  LDL.LU R246, [R1+0x80] ;  /* 0x0000800001f67983 */ /* 0x000ea80000300800 */
[----:B------:R-:W2:Y:S04]  /*1d3e0*/  LDL.LU R247, [R1+0x44] ;  /* 0x0000440001f77983 */ /* 0x000ea80000300800 */
[----:B------:R-:W2:Y:S04]  /*1d3f0*/  LDL.LU R248, [R1+0x48] ;  /* 0x0000480001f87983 */ /* 0x000ea80000300800 */
[----:B------:R-:W2:Y:S01]  /*1d400*/  LDL.LU R237, [R1+0x4c] ;  /* 0x00004c0001ed7983 */ /* 0x000ea20000300800 */
[----:B------:R-:W-:-:S03]  /*1d410*/  IMAD.WIDE R126, R126, R127, c[0x0][0x170] ;  /* 0x00005c007e7e7625 */ /* 0x000fc600078e027f */
[----:B------:R-:W2:Y:S04]  /*1d420*/  LDL.LU R172, [R1+0x50] ;  /* 0x0000500001ac7983 */ /* 0x000ea80000300800 */
        /* <DEDUP_REMOVED lines=8> */
[----:B------:R0:W-:Y:S04]  /*1d4b0*/  STG.E [R126.64+0xc4000], R252 ;  /* 0x0c4000fc7e007986 */ /* 0x0001e8000c101904 */
[----:B----4-:R1:W-:Y:S04]  /*1d4c0*/  STG.E [R126.64+0x188000], R251 ;  /* 0x188000fb7e007986 */ /* 0x0103e8000c101904 */
[----:B------:R4:W-:Y:S04]  /*1d4d0*/  STG.E [R126.64+0x24c000], R174 ;  /* 0x24c000ae7e007986 */ /* 0x0009e8000c101904 */
[----:B0-----:R-:W2:Y:S04]  /*1d4e0*/  LDL.LU R252, [R1+0xc] ;  /* 0x00000c0001fc7983 */ /* 0x001ea80000300800 */
[----:B-1----:R-:W2:Y:S04]  /*1d4f0*/  LDL.LU R251, [R1+0x8] ;  /* 0x0000080001fb7983 */ /* 0x002ea80000300800 */
[----:B----4-:R-:W4:Y:S04]  /*1d500*/  LDL.LU R174, [R1+0x4] ;  /* 0x0000040001ae7983 */ /* 0x010f280000300800 */
[----:B--2---:R0:W-:Y:S04]  /*1d510*/  STG.E [R126.64+0xc4380], R251 ;  /* 0x0c4380fb7e007986 */ /* 0x0041e8000c101904 */
[----:B----4-:R1:W-:Y:S04]  /*1d520*/  STG.E [R126.64+0x188380], R174 ;  /* 0x188380ae7e007986 */ /* 0x0103e8000c101904 */
[----:B0-----:R-:W2:Y:S04]  /*1d530*/  LDL.LU R251, [R1] ;  /* 0x0000000001fb7983 */ /* 0x001ea80000300800 */
[----:B-1----:R-:W4:Y:S04]  /*1d540*/  LDL.LU R174, [R1+0x24] ;  /* 0x0000240001ae7983 */ /* 0x002f280000300800 */
[----:B------:R-:W-:Y:S04]  /*1d550*/  STG.E [R126.64], R243 ;  /* 0x000000f37e007986 */ /* 0x000fe8000c101904 */
[----:B------:R-:W-:Y:S04]  /*1d560*/  STG.E [R126.64+0x4], R165 ;  /* 0x000004a57e007986 */ /* 0x000fe8000c101904 */
[----:B------:R-:W-:Y:S04]  /*1d570*/  STG.E [R126.64+0xc4004], R244 ;  /* 0x0c4004f47e007986 */ /* 0x000fe8000c101904 */
[----:B---3--:R-:W-:Y:S04]  /*1d580*/  STG.E [R126.64+0x188004], R171 ;  /* 0x188004ab7e007986 */ /* 0x008fe8000c101904 */
[----:B------:R-:W-:Y:S04]  /*1d590*/  STG.E [R126.64+0x24c004], R184 ;  /* 0x24c004b87e007986 */ /* 0x000fe8000c101904 */
        /* <DEDUP_REMOVED lines=25> */
[----:B-----5:R-:W-:Y:S04]  /*1d730*/  STG.E [R126.64+0x24c380], R44 ;  /* 0x24c3802c7e007986 */ /* 0x020fe8000c101904 */
        /* <DEDUP_REMOVED lines=175> */
[----:B--2---:R-:W-:Y:S04]  /*1e230*/  STG.E [R126.64+0x24d6c0], R251 ;  /* 0x24d6c0fb7e007986 */ /* 0x004fe8000c101904 */
[----:B------:R-:W-:Y:S04]  /*1e240*/  STG.E [R126.64+0x16c4], R133 ;  /* 0x0016c4857e007986 */ /* 0x000fe8000c101904 */
[----:B------:R-:W-:Y:S04]  /*1e250*/  STG.E [R126.64+0xc56c4], R137 ;  /* 0x0c56c4897e007986 */ /* 0x000fe8000c101904 */
[----:B------:R-:W-:Y:S04]  /*1e260*/  STG.E [R126.64+0x1896c4], R141 ;  /* 0x1896c48d7e007986 */ /* 0x000fe8000c101904 */
[----:B----4-:R-:W-:Y:S04]  /*1e270*/  STG.E [R126.64+0x24d6c4], R174 ;  /* 0x24d6c4ae7e007986 */ /* 0x010fe8000c101904 */
[----:B------:R-:W-:Y:S04]  /*1e280*/  STG.E [R126.64+0x16c8], R134 ;  /* 0x0016c8867e007986 */ /* 0x000fe8000c101904 */
[----:B------:R-:W-:Y:S04]  /*1e290*/  STG.E [R126.64+0xc56c8], R138 ;  /* 0x0c56c88a7e007986 */ /* 0x000fe8000c101904 */
[----:B------:R-:W-:Y:S04]  /*1e2a0*/  STG.E [R126.64+0x1896c8], R142 ;  /* 0x1896c88e7e007986 */ /* 0x000fe8000c101904 */
[----:B------:R-:W-:Y:S04]  /*1e2b0*/  STG.E [R126.64+0x24d6c8], R144 ;  /* 0x24d6c8907e007986 */ /* 0x000fe8000c101904 */
[----:B------:R-:W-:Y:S04]  /*1e2c0*/  STG.E [R126.64+0x16cc], R135 ;  /* 0x0016cc877e007986 */ /* 0x000fe8000c101904 */
[----:B------:R-:W-:Y:S04]  /*1e2d0*/  STG.E [R126.64+0xc56cc], R139 ;  /* 0x0c56cc8b7e007986 */ /* 0x000fe8000c101904 */
[----:B------:R-:W-:Y:S04]  /*1e2e0*/  STG.E [R126.64+0x1896cc], R143 ;  /* 0x1896cc8f7e007986 */ /* 0x000fe8000c101904 */
[----:B------:R-:W-:Y:S01]  /*1e2f0*/  STG.E [R126.64+0x24d6cc], R145 ;  /* 0x24d6cc917e007986 */ /* 0x000fe2000c101904 */
[----:B------:R-:W-:Y:S05]  /*1e300*/  EXIT ;  /* 0x000000000000794d */ /* 0x000fea0003800000 */
.L_x_222:
[----:B------:R-:W-:-:S00]  /*1e310*/  BRA `(.L_x_222) ;  /* 0xfffffff000007947 */ /* 0x000fc0000383ffff */
[----:B------:R-:W-:-:S00]  /*1e320*/  NOP ;  /* 0x0000000000007918 */ /* 0x000fc00000000000 */
        /* <DEDUP_REMOVED lines=13> */
.L_x_223:


//--------------------- .nv.shared.candidate1     --------------------------
	.section	.nv.shared.candidate1,"aw",@nobits
	.align	4
.nv.shared.candidate1:
	.zero		27988
